//
// Generated by NVIDIA NVVM Compiler
//
// Compiler Build ID: CL-36424714
// Cuda compilation tools, release 13.0, V13.0.88
// Based on NVVM 20.0.0
//

.version 9.0
.target sm_100
.address_size 64

	// .globl	_Z17gpu_process_imagePhS_
// _ZZ17gpu_process_imagePhS_E9histogram has been demoted
// _ZZ17gpu_process_imagePhS_E8hist_min has been demoted
// _ZZ17gpu_process_imagePhS_E3map has been demoted
// _ZZ24gpu_queues_process_imagePhS_E9histogram has been demoted
// _ZZ24gpu_queues_process_imagePhS_E8hist_min has been demoted
// _ZZ24gpu_queues_process_imagePhS_E3map has been demoted
// _ZZ13gpu_tb_serverPhS_PVbE5rq_ix has been demoted
// _ZZ13gpu_tb_serverPhS_PVbE6out_ix has been demoted
// _ZZ13gpu_tb_serverPhS_PVbE2rq has been demoted
// _ZZ13gpu_tb_serverPhS_PVbE2sq has been demoted

.visible .entry _Z17gpu_process_imagePhS_(
	.param .u64 .ptr .align 1 _Z17gpu_process_imagePhS__param_0,
	.param .u64 .ptr .align 1 _Z17gpu_process_imagePhS__param_1
)
{
	.reg .pred 	%p<60>;
	.reg .b16 	%rs<11>;
	.reg .b32 	%r<178>;
	.reg .b32 	%f<5>;
	.reg .b64 	%rd<38>;
	// demoted variable
	.shared .align 4 .b8 _ZZ17gpu_process_imagePhS_E9histogram[1024];
	// demoted variable
	.shared .align 4 .b8 _ZZ17gpu_process_imagePhS_E8hist_min[1024];
	// demoted variable
	.shared .align 1 .b8 _ZZ17gpu_process_imagePhS_E3map[256];
	ld.param.u64 	%rd10, [_Z17gpu_process_imagePhS__param_0];
	ld.param.u64 	%rd11, [_Z17gpu_process_imagePhS__param_1];
	cvta.to.global.u64 	%rd1, %rd11;
	cvta.to.global.u64 	%rd2, %rd10;
	mov.u32 	%r177, %tid.x;
	setp.gt.u32 	%p2, %r177, 255;
	shl.b32 	%r74, %r177, 2;
	mov.u32 	%r75, _ZZ17gpu_process_imagePhS_E9histogram;
	add.s32 	%r2, %r75, %r74;
	@%p2 bra 	$L__BB0_2;
	mov.b32 	%r76, 0;
	st.shared.u32 	[%r2], %r76;
$L__BB0_2:
	bar.sync 	0;
	mov.u32 	%r3, %ntid.x;
	add.s32 	%r77, %r177, %r3;
	max.u32 	%r78, %r77, 1024;
	setp.lt.u32 	%p3, %r77, 1024;
	selp.u32 	%r79, 1, 0, %p3;
	add.s32 	%r80, %r77, %r79;
	sub.s32 	%r81, %r78, %r80;
	div.u32 	%r82, %r81, %r3;
	add.s32 	%r4, %r82, %r79;
	add.s32 	%r83, %r4, 1;
	and.b32  	%r5, %r83, 3;
	and.b32  	%r6, %r4, 3;
	setp.eq.s32 	%p4, %r6, 3;
	mov.u32 	%r160, %r177;
	@%p4 bra 	$L__BB0_5;
	cvt.u64.u32 	%rd12, %r177;
	add.s64 	%rd36, %rd2, %rd12;
	neg.s32 	%r155, %r5;
	mad.lo.s32 	%r160, %r3, %r5, %r177;
	cvt.u64.u32 	%rd13, %r3;
$L__BB0_4:
	.pragma "nounroll";
	ld.global.u8 	%rs1, [%rd36];
	mul.wide.u16 	%r84, %rs1, 4;
	add.s32 	%r86, %r75, %r84;
	atom.shared.add.u32 	%r87, [%r86], 1;
	add.s64 	%rd36, %rd36, %rd13;
	add.s32 	%r155, %r155, 1;
	setp.ne.s32 	%p5, %r155, 0;
	@%p5 bra 	$L__BB0_4;
$L__BB0_5:
	setp.lt.u32 	%p6, %r4, 3;
	@%p6 bra 	$L__BB0_8;
	shl.b32 	%r88, %r3, 1;
	add.s32 	%r159, %r160, %r88;
	shl.b32 	%r13, %r3, 2;
	mad.lo.s32 	%r158, %r3, 3, %r160;
	add.s32 	%r157, %r3, %r160;
$L__BB0_7:
	cvt.u64.u32 	%rd14, %r160;
	add.s64 	%rd15, %rd2, %rd14;
	ld.global.u8 	%rs2, [%rd15];
	mul.wide.u16 	%r89, %rs2, 4;
	add.s32 	%r91, %r75, %r89;
	atom.shared.add.u32 	%r92, [%r91], 1;
	add.s32 	%r93, %r160, %r3;
	cvt.u64.u32 	%rd16, %r157;
	add.s64 	%rd17, %rd2, %rd16;
	ld.global.u8 	%rs3, [%rd17];
	mul.wide.u16 	%r94, %rs3, 4;
	add.s32 	%r95, %r75, %r94;
	atom.shared.add.u32 	%r96, [%r95], 1;
	add.s32 	%r97, %r93, %r3;
	cvt.u64.u32 	%rd18, %r159;
	add.s64 	%rd19, %rd2, %rd18;
	ld.global.u8 	%rs4, [%rd19];
	mul.wide.u16 	%r98, %rs4, 4;
	add.s32 	%r99, %r75, %r98;
	atom.shared.add.u32 	%r100, [%r99], 1;
	add.s32 	%r101, %r97, %r3;
	cvt.u64.u32 	%rd20, %r158;
	add.s64 	%rd21, %rd2, %rd20;
	ld.global.u8 	%rs5, [%rd21];
	mul.wide.u16 	%r102, %rs5, 4;
	add.s32 	%r103, %r75, %r102;
	atom.shared.add.u32 	%r104, [%r103], 1;
	add.s32 	%r160, %r101, %r3;
	add.s32 	%r159, %r159, %r13;
	add.s32 	%r158, %r158, %r13;
	add.s32 	%r157, %r157, %r13;
	setp.lt.u32 	%p7, %r160, 1024;
	@%p7 bra 	$L__BB0_7;
$L__BB0_8:
	bar.sync 	0;
	setp.lt.u32 	%p8, %r3, 2;
	@%p8 bra 	$L__BB0_15;
	min.u32 	%r24, %r3, 256;
	mov.b32 	%r161, 1;
$L__BB0_10:
	setp.lt.u32 	%p9, %r177, 256;
	setp.ge.u32 	%p10, %r177, %r161;
	and.pred  	%p1, %p9, %p10;
	not.pred 	%p11, %p1;
	@%p11 bra 	$L__BB0_12;
	sub.s32 	%r107, %r177, %r161;
	shl.b32 	%r108, %r107, 2;
	add.s32 	%r110, %r75, %r108;
	ld.shared.u32 	%r163, [%r110];
$L__BB0_12:
	bar.sync 	0;
	@%p11 bra 	$L__BB0_14;
	ld.shared.u32 	%r111, [%r2];
	add.s32 	%r112, %r111, %r163;
	st.shared.u32 	[%r2], %r112;
$L__BB0_14:
	bar.sync 	0;
	shl.b32 	%r161, %r161, 1;
	setp.lt.u32 	%p13, %r161, %r24;
	@%p13 bra 	$L__BB0_10;
$L__BB0_15:
	setp.gt.u32 	%p14, %r177, 255;
	mov.u32 	%r114, _ZZ17gpu_process_imagePhS_E8hist_min;
	add.s32 	%r30, %r114, %r74;
	@%p14 bra 	$L__BB0_17;
	ld.shared.u32 	%r115, [%r2];
	st.shared.u32 	[%r30], %r115;
$L__BB0_17:
	bar.sync 	0;
	add.s32 	%r117, %r177, -1;
	setp.gt.u32 	%p15, %r117, 254;
	@%p15 bra 	$L__BB0_19;
	ld.shared.u32 	%r165, [%r30+-4];
$L__BB0_19:
	bar.sync 	0;
	add.s32 	%r33, %r177, -256;
	setp.lt.u32 	%p16, %r33, -255;
	setp.eq.s32 	%p17, %r165, 0;
	or.pred  	%p18, %p16, %p17;
	@%p18 bra 	$L__BB0_23;
	ld.shared.u32 	%r34, [%r30];
	setp.ne.s32 	%p19, %r34, 0;
	@%p19 bra 	$L__BB0_22;
	st.shared.u32 	[%r30], %r165;
	bra.uni 	$L__BB0_23;
$L__BB0_22:
	min.s32 	%r118, %r34, %r165;
	st.shared.u32 	[%r30], %r118;
$L__BB0_23:
	bar.sync 	0;
	add.s32 	%r119, %r177, -2;
	setp.gt.u32 	%p20, %r119, 253;
	@%p20 bra 	$L__BB0_25;
	ld.shared.u32 	%r165, [%r30+-8];
$L__BB0_25:
	bar.sync 	0;
	setp.lt.u32 	%p21, %r33, -254;
	setp.eq.s32 	%p22, %r165, 0;
	or.pred  	%p23, %p21, %p22;
	@%p23 bra 	$L__BB0_29;
	ld.shared.u32 	%r37, [%r30];
	setp.eq.s32 	%p24, %r37, 0;
	@%p24 bra 	$L__BB0_28;
	min.s32 	%r120, %r37, %r165;
	st.shared.u32 	[%r30], %r120;
	bra.uni 	$L__BB0_29;
$L__BB0_28:
	st.shared.u32 	[%r30], %r165;
$L__BB0_29:
	bar.sync 	0;
	add.s32 	%r121, %r177, -4;
	setp.gt.u32 	%p25, %r121, 251;
	@%p25 bra 	$L__BB0_31;
	ld.shared.u32 	%r165, [%r30+-16];
$L__BB0_31:
	bar.sync 	0;
	setp.lt.u32 	%p26, %r33, -252;
	setp.eq.s32 	%p27, %r165, 0;
	or.pred  	%p28, %p26, %p27;
	@%p28 bra 	$L__BB0_35;
	ld.shared.u32 	%r40, [%r30];
	setp.eq.s32 	%p29, %r40, 0;
	@%p29 bra 	$L__BB0_34;
	min.s32 	%r122, %r40, %r165;
	st.shared.u32 	[%r30], %r122;
	bra.uni 	$L__BB0_35;
$L__BB0_34:
	st.shared.u32 	[%r30], %r165;
$L__BB0_35:
	bar.sync 	0;
	add.s32 	%r123, %r177, -8;
	setp.gt.u32 	%p30, %r123, 247;
	@%p30 bra 	$L__BB0_37;
	ld.shared.u32 	%r165, [%r30+-32];
$L__BB0_37:
	bar.sync 	0;
	setp.lt.u32 	%p31, %r33, -248;
	setp.eq.s32 	%p32, %r165, 0;
	or.pred  	%p33, %p31, %p32;
	@%p33 bra 	$L__BB0_41;
	ld.shared.u32 	%r43, [%r30];
	setp.eq.s32 	%p34, %r43, 0;
	@%p34 bra 	$L__BB0_40;
	min.s32 	%r124, %r43, %r165;
	st.shared.u32 	[%r30], %r124;
	bra.uni 	$L__BB0_41;
$L__BB0_40:
	st.shared.u32 	[%r30], %r165;
$L__BB0_41:
	bar.sync 	0;
	add.s32 	%r125, %r177, -16;
	setp.gt.u32 	%p35, %r125, 239;
	@%p35 bra 	$L__BB0_43;
	ld.shared.u32 	%r165, [%r30+-64];
$L__BB0_43:
	bar.sync 	0;
	setp.lt.u32 	%p36, %r33, -240;
	setp.eq.s32 	%p37, %r165, 0;
	or.pred  	%p38, %p36, %p37;
	@%p38 bra 	$L__BB0_47;
	ld.shared.u32 	%r46, [%r30];
	setp.eq.s32 	%p39, %r46, 0;
	@%p39 bra 	$L__BB0_46;
	min.s32 	%r126, %r46, %r165;
	st.shared.u32 	[%r30], %r126;
	bra.uni 	$L__BB0_47;
$L__BB0_46:
	st.shared.u32 	[%r30], %r165;
$L__BB0_47:
	bar.sync 	0;
	add.s32 	%r127, %r177, -32;
	setp.gt.u32 	%p40, %r127, 223;
	@%p40 bra 	$L__BB0_49;
	ld.shared.u32 	%r165, [%r30+-128];
$L__BB0_49:
	bar.sync 	0;
	setp.lt.u32 	%p41, %r33, -224;
	setp.eq.s32 	%p42, %r165, 0;
	or.pred  	%p43, %p41, %p42;
	@%p43 bra 	$L__BB0_53;
	ld.shared.u32 	%r49, [%r30];
	setp.eq.s32 	%p44, %r49, 0;
	@%p44 bra 	$L__BB0_52;
	min.s32 	%r128, %r49, %r165;
	st.shared.u32 	[%r30], %r128;
	bra.uni 	$L__BB0_53;
$L__BB0_52:
	st.shared.u32 	[%r30], %r165;
$L__BB0_53:
	bar.sync 	0;
	add.s32 	%r129, %r177, -64;
	setp.gt.u32 	%p45, %r129, 191;
	@%p45 bra 	$L__BB0_55;
	ld.shared.u32 	%r165, [%r30+-256];
$L__BB0_55:
	bar.sync 	0;
	setp.lt.u32 	%p46, %r33, -192;
	setp.eq.s32 	%p47, %r165, 0;
	or.pred  	%p48, %p46, %p47;
	@%p48 bra 	$L__BB0_59;
	ld.shared.u32 	%r52, [%r30];
	setp.eq.s32 	%p49, %r52, 0;
	@%p49 bra 	$L__BB0_58;
	min.s32 	%r130, %r52, %r165;
	st.shared.u32 	[%r30], %r130;
	bra.uni 	$L__BB0_59;
$L__BB0_58:
	st.shared.u32 	[%r30], %r165;
$L__BB0_59:
	bar.sync 	0;
	and.b32  	%r53, %r177, 896;
	setp.ne.s32 	%p50, %r53, 128;
	@%p50 bra 	$L__BB0_61;
	ld.shared.u32 	%r165, [%r30+-512];
$L__BB0_61:
	bar.sync 	0;
	setp.ne.s32 	%p51, %r53, 128;
	setp.eq.s32 	%p52, %r165, 0;
	or.pred  	%p53, %p51, %p52;
	@%p53 bra 	$L__BB0_65;
	ld.shared.u32 	%r56, [%r30];
	setp.eq.s32 	%p54, %r56, 0;
	@%p54 bra 	$L__BB0_64;
	min.s32 	%r131, %r56, %r165;
	st.shared.u32 	[%r30], %r131;
	bra.uni 	$L__BB0_65;
$L__BB0_64:
	st.shared.u32 	[%r30], %r165;
$L__BB0_65:
	setp.gt.u32 	%p55, %r177, 255;
	bar.sync 	0;
	@%p55 bra 	$L__BB0_67;
	ld.shared.u32 	%r132, [_ZZ17gpu_process_imagePhS_E8hist_min+1020];
	ld.shared.u32 	%r133, [%r2];
	sub.s32 	%r134, %r133, %r132;
	cvt.rn.f32.s32 	%f1, %r134;
	sub.s32 	%r135, 1024, %r132;
	cvt.rn.f32.s32 	%f2, %r135;
	div.rn.f32 	%f3, %f1, %f2;
	mul.f32 	%f4, %f3, 0f437F0000;
	cvt.rzi.s32.f32 	%r136, %f4;
	mov.u32 	%r137, _ZZ17gpu_process_imagePhS_E3map;
	add.s32 	%r138, %r137, %r177;
	st.shared.u8 	[%r138], %r136;
$L__BB0_67:
	setp.eq.s32 	%p56, %r6, 3;
	bar.sync 	0;
	@%p56 bra 	$L__BB0_70;
	cvt.u64.u32 	%rd37, %r177;
	cvt.u64.u32 	%rd7, %r3;
	neg.s32 	%r172, %r5;
	mov.u32 	%r140, _ZZ17gpu_process_imagePhS_E3map;
$L__BB0_69:
	.pragma "nounroll";
	add.s64 	%rd22, %rd2, %rd37;
	ld.global.u8 	%r139, [%rd22];
	add.s32 	%r141, %r140, %r139;
	ld.shared.u8 	%rs6, [%r141];
	add.s64 	%rd23, %rd1, %rd37;
	st.global.u8 	[%rd23], %rs6;
	add.s64 	%rd37, %rd37, %rd7;
	cvt.u32.u64 	%r177, %rd37;
	add.s32 	%r172, %r172, 1;
	setp.ne.s32 	%p57, %r172, 0;
	@%p57 bra 	$L__BB0_69;
$L__BB0_70:
	setp.lt.u32 	%p58, %r4, 3;
	@%p58 bra 	$L__BB0_73;
	shl.b32 	%r142, %r3, 1;
	add.s32 	%r176, %r177, %r142;
	shl.b32 	%r63, %r3, 2;
	mad.lo.s32 	%r175, %r3, 3, %r177;
	add.s32 	%r174, %r3, %r177;
$L__BB0_72:
	cvt.u64.u32 	%rd24, %r177;
	add.s64 	%rd25, %rd2, %rd24;
	ld.global.u8 	%r143, [%rd25];
	mov.u32 	%r144, _ZZ17gpu_process_imagePhS_E3map;
	add.s32 	%r145, %r144, %r143;
	ld.shared.u8 	%rs7, [%r145];
	add.s64 	%rd26, %rd1, %rd24;
	st.global.u8 	[%rd26], %rs7;
	add.s32 	%r146, %r177, %r3;
	cvt.u64.u32 	%rd27, %r174;
	add.s64 	%rd28, %rd2, %rd27;
	ld.global.u8 	%r147, [%rd28];
	add.s32 	%r148, %r144, %r147;
	ld.shared.u8 	%rs8, [%r148];
	add.s64 	%rd29, %rd1, %rd27;
	st.global.u8 	[%rd29], %rs8;
	add.s32 	%r149, %r146, %r3;
	cvt.u64.u32 	%rd30, %r176;
	add.s64 	%rd31, %rd2, %rd30;
	ld.global.u8 	%r150, [%rd31];
	add.s32 	%r151, %r144, %r150;
	ld.shared.u8 	%rs9, [%r151];
	add.s64 	%rd32, %rd1, %rd30;
	st.global.u8 	[%rd32], %rs9;
	add.s32 	%r152, %r149, %r3;
	cvt.u64.u32 	%rd33, %r175;
	add.s64 	%rd34, %rd2, %rd33;
	ld.global.u8 	%r153, [%rd34];
	add.s32 	%r154, %r144, %r153;
	ld.shared.u8 	%rs10, [%r154];
	add.s64 	%rd35, %rd1, %rd33;
	st.global.u8 	[%rd35], %rs10;
	add.s32 	%r177, %r152, %r3;
	add.s32 	%r176, %r176, %r63;
	add.s32 	%r175, %r175, %r63;
	add.s32 	%r174, %r174, %r63;
	setp.lt.u32 	%p59, %r177, 1024;
	@%p59 bra 	$L__BB0_72;
$L__BB0_73:
	ret;

}
	// .globl	_Z13gpu_tb_serverPhS_PVb
.visible .entry _Z13gpu_tb_serverPhS_PVb(
	.param .u64 .ptr .align 1 _Z13gpu_tb_serverPhS_PVb_param_0,
	.param .u64 .ptr .align 1 _Z13gpu_tb_serverPhS_PVb_param_1,
	.param .u64 .ptr .align 1 _Z13gpu_tb_serverPhS_PVb_param_2
)
{
	.reg .pred 	%p<69>;
	.reg .b16 	%rs<21>;
	.reg .b32 	%r<191>;
	.reg .b32 	%f<5>;
	.reg .b64 	%rd<74>;
	// demoted variable
	.shared .align 4 .b8 _ZZ24gpu_queues_process_imagePhS_E9histogram[1024];
	// demoted variable
	.shared .align 4 .b8 _ZZ24gpu_queues_process_imagePhS_E8hist_min[1024];
	// demoted variable
	.shared .align 1 .b8 _ZZ24gpu_queues_process_imagePhS_E3map[256];
	// demoted variable
	.shared .align 4 .u32 _ZZ13gpu_tb_serverPhS_PVbE5rq_ix;
	// demoted variable
	.shared .align 4 .u32 _ZZ13gpu_tb_serverPhS_PVbE6out_ix;
	// demoted variable
	.shared .align 8 .u64 _ZZ13gpu_tb_serverPhS_PVbE2rq;
	// demoted variable
	.shared .align 8 .u64 _ZZ13gpu_tb_serverPhS_PVbE2sq;
	ld.param.u64 	%rd17, [_Z13gpu_tb_serverPhS_PVb_param_0];
	ld.param.u64 	%rd18, [_Z13gpu_tb_serverPhS_PVb_param_1];
	ld.param.u64 	%rd19, [_Z13gpu_tb_serverPhS_PVb_param_2];
	cvta.to.global.u64 	%rd1, %rd19;
	mov.u32 	%r1, %tid.x;
	mov.u32 	%r59, %ctaid.x;
	mul.wide.u32 	%rd20, %r59, 10290;
	add.s64 	%rd21, %rd17, %rd20;
	st.shared.u64 	[_ZZ13gpu_tb_serverPhS_PVbE2rq], %rd21;
	add.s64 	%rd22, %rd18, %rd20;
	st.shared.u64 	[_ZZ13gpu_tb_serverPhS_PVbE2sq], %rd22;
	shl.b32 	%r60, %r1, 2;
	mov.u32 	%r61, _ZZ24gpu_queues_process_imagePhS_E9histogram;
	add.s32 	%r2, %r61, %r60;
	mov.u32 	%r3, %ntid.x;
	min.u32 	%r4, %r3, 256;
	mov.u32 	%r62, _ZZ24gpu_queues_process_imagePhS_E8hist_min;
	add.s32 	%r5, %r62, %r60;
	mov.u32 	%r63, _ZZ24gpu_queues_process_imagePhS_E3map;
	add.s32 	%r6, %r63, %r1;
	add.s32 	%r7, %r1, %r3;
	max.u32 	%r64, %r7, 1024;
	setp.lt.u32 	%p2, %r7, 1024;
	selp.u32 	%r65, 1, 0, %p2;
	add.s32 	%r66, %r7, %r65;
	sub.s32 	%r67, %r64, %r66;
	div.u32 	%r68, %r67, %r3;
	add.s32 	%r8, %r68, %r65;
	and.b32  	%r9, %r8, 3;
	cvt.u64.u32 	%rd2, %r1;
	add.s32 	%r10, %r7, %r3;
	add.s32 	%r11, %r10, %r3;
	add.s32 	%r12, %r1, -256;
	and.b32  	%r13, %r1, 896;
	mul.wide.u32 	%rd3, %r3, 4;
$L__BB1_1:
	setp.ne.s32 	%p3, %r1, 0;
	@%p3 bra 	$L__BB1_7;
	ld.shared.u32 	%r174, [_ZZ13gpu_tb_serverPhS_PVbE5rq_ix];
	ld.shared.u64 	%rd4, [_ZZ13gpu_tb_serverPhS_PVbE2rq];
$L__BB1_3:
	add.s32 	%r69, %r174, 1;
	mul.hi.s32 	%r70, %r69, 1717986919;
	shr.u32 	%r71, %r70, 31;
	shr.s32 	%r72, %r70, 2;
	add.s32 	%r73, %r72, %r71;
	mul.lo.s32 	%r74, %r73, 10;
	sub.s32 	%r174, %r69, %r74;
	mul.lo.s32 	%r75, %r174, 1029;
	cvt.s64.s32 	%rd23, %r75;
	add.s64 	%rd24, %rd4, %rd23;
	ld.u8 	%rs1, [%rd24];
	setp.ne.s16 	%p4, %rs1, 1;
	@%p4 bra 	$L__BB1_5;
	st.shared.u32 	[_ZZ13gpu_tb_serverPhS_PVbE5rq_ix], %r174;
	bra.uni 	$L__BB1_7;
$L__BB1_5:
	ld.volatile.global.u8 	%rs2, [%rd1];
	setp.eq.s16 	%p5, %rs2, 0;
	@%p5 bra 	$L__BB1_3;
	mov.b32 	%r76, -1;
	st.shared.u32 	[_ZZ13gpu_tb_serverPhS_PVbE5rq_ix], %r76;
$L__BB1_7:
	bar.sync 	0;
	ld.shared.u32 	%r17, [_ZZ13gpu_tb_serverPhS_PVbE5rq_ix];
	setp.lt.s32 	%p6, %r17, 0;
	@%p6 bra 	$L__BB1_88;
	setp.gt.u32 	%p7, %r1, 255;
	ld.shared.u64 	%rd5, [_ZZ13gpu_tb_serverPhS_PVbE2rq];
	mul.wide.u32 	%rd6, %r17, 1029;
	ld.shared.u64 	%rd7, [_ZZ13gpu_tb_serverPhS_PVbE2sq];
	ld.shared.u32 	%r77, [_ZZ13gpu_tb_serverPhS_PVbE6out_ix];
	mul.wide.s32 	%rd8, %r77, 1029;
	@%p7 bra 	$L__BB1_10;
	mov.b32 	%r78, 0;
	st.shared.u32 	[%r2], %r78;
$L__BB1_10:
	add.s64 	%rd9, %rd5, %rd6;
	setp.eq.s32 	%p8, %r9, 3;
	bar.sync 	0;
	add.s64 	%rd10, %rd9, %rd2;
	cvt.s64.s32 	%rd25, %r3;
	add.s64 	%rd11, %rd10, %rd25;
	add.s64 	%rd12, %rd11, %rd25;
	mov.u32 	%r175, %r1;
	@%p8 bra 	$L__BB1_14;
	setp.eq.s32 	%p9, %r9, 0;
	ld.u8 	%rs3, [%rd10+5];
	mul.wide.u16 	%r79, %rs3, 4;
	mov.u32 	%r80, _ZZ24gpu_queues_process_imagePhS_E9histogram;
	add.s32 	%r81, %r80, %r79;
	atom.shared.add.u32 	%r82, [%r81], 1;
	mov.u32 	%r175, %r7;
	@%p9 bra 	$L__BB1_14;
	setp.eq.s32 	%p10, %r9, 1;
	ld.u8 	%rs4, [%rd11+5];
	mul.wide.u16 	%r83, %rs4, 4;
	add.s32 	%r85, %r80, %r83;
	atom.shared.add.u32 	%r86, [%r85], 1;
	mov.u32 	%r175, %r10;
	@%p10 bra 	$L__BB1_14;
	ld.u8 	%rs5, [%rd12+5];
	mul.wide.u16 	%r87, %rs5, 4;
	add.s32 	%r89, %r80, %r87;
	atom.shared.add.u32 	%r90, [%r89], 1;
	mov.u32 	%r175, %r11;
$L__BB1_14:
	setp.lt.u32 	%p11, %r8, 3;
	@%p11 bra 	$L__BB1_17;
	add.s64 	%rd73, %rd9, 5;
	shl.b32 	%r91, %r3, 1;
	add.s32 	%r19, %r91, %r175;
	mad.lo.s32 	%r20, %r3, 3, %r175;
	add.s32 	%r21, %r3, %r175;
	mov.u32 	%r176, %r175;
$L__BB1_16:
	cvt.u64.u32 	%rd27, %r21;
	cvt.u64.u32 	%rd28, %r20;
	cvt.u64.u32 	%rd29, %r19;
	cvt.u64.u32 	%rd30, %r175;
	add.s64 	%rd31, %rd73, %rd30;
	ld.u8 	%rs6, [%rd31];
	mul.wide.u16 	%r92, %rs6, 4;
	mov.u32 	%r93, _ZZ24gpu_queues_process_imagePhS_E9histogram;
	add.s32 	%r94, %r93, %r92;
	atom.shared.add.u32 	%r95, [%r94], 1;
	add.s32 	%r96, %r176, %r3;
	add.s64 	%rd32, %rd73, %rd27;
	ld.u8 	%rs7, [%rd32];
	mul.wide.u16 	%r97, %rs7, 4;
	add.s32 	%r98, %r93, %r97;
	atom.shared.add.u32 	%r99, [%r98], 1;
	add.s32 	%r100, %r96, %r3;
	add.s64 	%rd33, %rd73, %rd29;
	ld.u8 	%rs8, [%rd33];
	mul.wide.u16 	%r101, %rs8, 4;
	add.s32 	%r102, %r93, %r101;
	atom.shared.add.u32 	%r103, [%r102], 1;
	add.s32 	%r104, %r100, %r3;
	add.s64 	%rd34, %rd73, %rd28;
	ld.u8 	%rs9, [%rd34];
	mul.wide.u16 	%r105, %rs9, 4;
	add.s32 	%r106, %r93, %r105;
	atom.shared.add.u32 	%r107, [%r106], 1;
	add.s32 	%r176, %r104, %r3;
	add.s64 	%rd73, %rd73, %rd3;
	setp.lt.u32 	%p12, %r176, 1024;
	@%p12 bra 	$L__BB1_16;
$L__BB1_17:
	setp.lt.u32 	%p13, %r3, 2;
	bar.sync 	0;
	@%p13 bra 	$L__BB1_24;
	mov.b32 	%r177, 1;
$L__BB1_19:
	setp.lt.u32 	%p14, %r1, 256;
	setp.ge.u32 	%p15, %r1, %r177;
	and.pred  	%p1, %p14, %p15;
	not.pred 	%p16, %p1;
	@%p16 bra 	$L__BB1_21;
	sub.s32 	%r110, %r1, %r177;
	shl.b32 	%r111, %r110, 2;
	mov.u32 	%r112, _ZZ24gpu_queues_process_imagePhS_E9histogram;
	add.s32 	%r113, %r112, %r111;
	ld.shared.u32 	%r179, [%r113];
$L__BB1_21:
	bar.sync 	0;
	@%p16 bra 	$L__BB1_23;
	ld.shared.u32 	%r114, [%r2];
	add.s32 	%r115, %r114, %r179;
	st.shared.u32 	[%r2], %r115;
$L__BB1_23:
	bar.sync 	0;
	shl.b32 	%r177, %r177, 1;
	setp.lt.u32 	%p18, %r177, %r4;
	@%p18 bra 	$L__BB1_19;
$L__BB1_24:
	setp.gt.u32 	%p19, %r1, 255;
	@%p19 bra 	$L__BB1_26;
	ld.shared.u32 	%r116, [%r2];
	st.shared.u32 	[%r5], %r116;
$L__BB1_26:
	add.s32 	%r118, %r1, -1;
	setp.gt.u32 	%p20, %r118, 254;
	bar.sync 	0;
	@%p20 bra 	$L__BB1_28;
	ld.shared.u32 	%r181, [%r5+-4];
$L__BB1_28:
	setp.lt.u32 	%p21, %r12, -255;
	bar.sync 	0;
	setp.eq.s32 	%p22, %r181, 0;
	or.pred  	%p23, %p21, %p22;
	@%p23 bra 	$L__BB1_32;
	ld.shared.u32 	%r31, [%r5];
	setp.ne.s32 	%p24, %r31, 0;
	@%p24 bra 	$L__BB1_31;
	st.shared.u32 	[%r5], %r181;
	bra.uni 	$L__BB1_32;
$L__BB1_31:
	min.s32 	%r119, %r31, %r181;
	st.shared.u32 	[%r5], %r119;
$L__BB1_32:
	add.s32 	%r120, %r1, -2;
	setp.gt.u32 	%p25, %r120, 253;
	bar.sync 	0;
	@%p25 bra 	$L__BB1_34;
	ld.shared.u32 	%r181, [%r5+-8];
$L__BB1_34:
	setp.lt.u32 	%p26, %r12, -254;
	bar.sync 	0;
	setp.eq.s32 	%p27, %r181, 0;
	or.pred  	%p28, %p26, %p27;
	@%p28 bra 	$L__BB1_38;
	ld.shared.u32 	%r34, [%r5];
	setp.eq.s32 	%p29, %r34, 0;
	@%p29 bra 	$L__BB1_37;
	min.s32 	%r121, %r34, %r181;
	st.shared.u32 	[%r5], %r121;
	bra.uni 	$L__BB1_38;
$L__BB1_37:
	st.shared.u32 	[%r5], %r181;
$L__BB1_38:
	add.s32 	%r122, %r1, -4;
	setp.gt.u32 	%p30, %r122, 251;
	bar.sync 	0;
	@%p30 bra 	$L__BB1_40;
	ld.shared.u32 	%r181, [%r5+-16];
$L__BB1_40:
	setp.lt.u32 	%p31, %r12, -252;
	bar.sync 	0;
	setp.eq.s32 	%p32, %r181, 0;
	or.pred  	%p33, %p31, %p32;
	@%p33 bra 	$L__BB1_44;
	ld.shared.u32 	%r37, [%r5];
	setp.eq.s32 	%p34, %r37, 0;
	@%p34 bra 	$L__BB1_43;
	min.s32 	%r123, %r37, %r181;
	st.shared.u32 	[%r5], %r123;
	bra.uni 	$L__BB1_44;
$L__BB1_43:
	st.shared.u32 	[%r5], %r181;
$L__BB1_44:
	add.s32 	%r124, %r1, -8;
	setp.gt.u32 	%p35, %r124, 247;
	bar.sync 	0;
	@%p35 bra 	$L__BB1_46;
	ld.shared.u32 	%r181, [%r5+-32];
$L__BB1_46:
	setp.lt.u32 	%p36, %r12, -248;
	bar.sync 	0;
	setp.eq.s32 	%p37, %r181, 0;
	or.pred  	%p38, %p36, %p37;
	@%p38 bra 	$L__BB1_50;
	ld.shared.u32 	%r40, [%r5];
	setp.eq.s32 	%p39, %r40, 0;
	@%p39 bra 	$L__BB1_49;
	min.s32 	%r125, %r40, %r181;
	st.shared.u32 	[%r5], %r125;
	bra.uni 	$L__BB1_50;
$L__BB1_49:
	st.shared.u32 	[%r5], %r181;
$L__BB1_50:
	add.s32 	%r126, %r1, -16;
	setp.gt.u32 	%p40, %r126, 239;
	bar.sync 	0;
	@%p40 bra 	$L__BB1_52;
	ld.shared.u32 	%r181, [%r5+-64];
$L__BB1_52:
	setp.lt.u32 	%p41, %r12, -240;
	bar.sync 	0;
	setp.eq.s32 	%p42, %r181, 0;
	or.pred  	%p43, %p41, %p42;
	@%p43 bra 	$L__BB1_56;
	ld.shared.u32 	%r43, [%r5];
	setp.eq.s32 	%p44, %r43, 0;
	@%p44 bra 	$L__BB1_55;
	min.s32 	%r127, %r43, %r181;
	st.shared.u32 	[%r5], %r127;
	bra.uni 	$L__BB1_56;
$L__BB1_55:
	st.shared.u32 	[%r5], %r181;
$L__BB1_56:
	add.s32 	%r128, %r1, -32;
	setp.gt.u32 	%p45, %r128, 223;
	bar.sync 	0;
	@%p45 bra 	$L__BB1_58;
	ld.shared.u32 	%r181, [%r5+-128];
$L__BB1_58:
	setp.lt.u32 	%p46, %r12, -224;
	bar.sync 	0;
	setp.eq.s32 	%p47, %r181, 0;
	or.pred  	%p48, %p46, %p47;
	@%p48 bra 	$L__BB1_62;
	ld.shared.u32 	%r46, [%r5];
	setp.eq.s32 	%p49, %r46, 0;
	@%p49 bra 	$L__BB1_61;
	min.s32 	%r129, %r46, %r181;
	st.shared.u32 	[%r5], %r129;
	bra.uni 	$L__BB1_62;
$L__BB1_61:
	st.shared.u32 	[%r5], %r181;
$L__BB1_62:
	add.s32 	%r130, %r1, -64;
	setp.gt.u32 	%p50, %r130, 191;
	bar.sync 	0;
	@%p50 bra 	$L__BB1_64;
	ld.shared.u32 	%r181, [%r5+-256];
$L__BB1_64:
	setp.lt.u32 	%p51, %r12, -192;
	bar.sync 	0;
	setp.eq.s32 	%p52, %r181, 0;
	or.pred  	%p53, %p51, %p52;
	@%p53 bra 	$L__BB1_68;
	ld.shared.u32 	%r49, [%r5];
	setp.eq.s32 	%p54, %r49, 0;
	@%p54 bra 	$L__BB1_67;
	min.s32 	%r131, %r49, %r181;
	st.shared.u32 	[%r5], %r131;
	bra.uni 	$L__BB1_68;
$L__BB1_67:
	st.shared.u32 	[%r5], %r181;
$L__BB1_68:
	setp.ne.s32 	%p55, %r13, 128;
	bar.sync 	0;
	@%p55 bra 	$L__BB1_70;
	ld.shared.u32 	%r181, [%r5+-512];
$L__BB1_70:
	bar.sync 	0;
	setp.eq.s32 	%p57, %r181, 0;
	or.pred  	%p58, %p55, %p57;
	@%p58 bra 	$L__BB1_74;
	ld.shared.u32 	%r52, [%r5];
	setp.eq.s32 	%p59, %r52, 0;
	@%p59 bra 	$L__BB1_73;
	min.s32 	%r132, %r52, %r181;
	st.shared.u32 	[%r5], %r132;
	bra.uni 	$L__BB1_74;
$L__BB1_73:
	st.shared.u32 	[%r5], %r181;
$L__BB1_74:
	setp.gt.u32 	%p60, %r1, 255;
	bar.sync 	0;
	@%p60 bra 	$L__BB1_76;
	ld.shared.u32 	%r133, [_ZZ24gpu_queues_process_imagePhS_E8hist_min+1020];
	ld.shared.u32 	%r134, [%r2];
	sub.s32 	%r135, %r134, %r133;
	cvt.rn.f32.s32 	%f1, %r135;
	sub.s32 	%r136, 1024, %r133;
	cvt.rn.f32.s32 	%f2, %r136;
	div.rn.f32 	%f3, %f1, %f2;
	mul.f32 	%f4, %f3, 0f437F0000;
	cvt.rzi.s32.f32 	%r137, %f4;
	st.shared.u8 	[%r6], %r137;
$L__BB1_76:
	setp.eq.s32 	%p61, %r9, 3;
	bar.sync 	0;
	mov.u32 	%r188, %r1;
	@%p61 bra 	$L__BB1_80;
	setp.eq.s32 	%p62, %r9, 0;
	ld.u8 	%r138, [%rd10+5];
	mov.u32 	%r139, _ZZ24gpu_queues_process_imagePhS_E3map;
	add.s32 	%r140, %r139, %r138;
	ld.shared.u8 	%rs10, [%r140];
	add.s64 	%rd35, %rd8, %rd2;
	add.s64 	%rd36, %rd7, %rd35;
	st.u8 	[%rd36+5], %rs10;
	mov.u32 	%r188, %r7;
	@%p62 bra 	$L__BB1_80;
	setp.eq.s32 	%p63, %r9, 1;
	ld.u8 	%r141, [%rd11+5];
	add.s32 	%r143, %r139, %r141;
	ld.shared.u8 	%rs11, [%r143];
	cvt.u64.u32 	%rd37, %r7;
	add.s64 	%rd38, %rd8, %rd37;
	add.s64 	%rd39, %rd7, %rd38;
	st.u8 	[%rd39+5], %rs11;
	mov.u32 	%r188, %r10;
	@%p63 bra 	$L__BB1_80;
	ld.u8 	%r144, [%rd12+5];
	add.s32 	%r146, %r139, %r144;
	ld.shared.u8 	%rs12, [%r146];
	cvt.u64.u32 	%rd40, %r10;
	add.s64 	%rd41, %rd8, %rd40;
	add.s64 	%rd42, %rd7, %rd41;
	st.u8 	[%rd42+5], %rs12;
	mov.u32 	%r188, %r11;
$L__BB1_80:
	setp.lt.u32 	%p64, %r8, 3;
	@%p64 bra 	$L__BB1_82;
$L__BB1_81:
	cvt.u64.u32 	%rd43, %r188;
	add.s64 	%rd44, %rd9, %rd43;
	ld.u8 	%r147, [%rd44+5];
	mov.u32 	%r148, _ZZ24gpu_queues_process_imagePhS_E3map;
	add.s32 	%r149, %r148, %r147;
	ld.shared.u8 	%rs13, [%r149];
	add.s64 	%rd45, %rd8, %rd43;
	add.s64 	%rd46, %rd7, %rd45;
	st.u8 	[%rd46+5], %rs13;
	add.s32 	%r150, %r188, %r3;
	cvt.u64.u32 	%rd47, %r150;
	add.s64 	%rd48, %rd9, %rd47;
	ld.u8 	%r151, [%rd48+5];
	add.s32 	%r152, %r148, %r151;
	ld.shared.u8 	%rs14, [%r152];
	add.s64 	%rd49, %rd8, %rd47;
	add.s64 	%rd50, %rd7, %rd49;
	st.u8 	[%rd50+5], %rs14;
	add.s32 	%r153, %r150, %r3;
	cvt.u64.u32 	%rd51, %r153;
	add.s64 	%rd52, %rd9, %rd51;
	ld.u8 	%r154, [%rd52+5];
	add.s32 	%r155, %r148, %r154;
	ld.shared.u8 	%rs15, [%r155];
	add.s64 	%rd53, %rd8, %rd51;
	add.s64 	%rd54, %rd7, %rd53;
	st.u8 	[%rd54+5], %rs15;
	add.s32 	%r156, %r153, %r3;
	cvt.u64.u32 	%rd55, %r156;
	add.s64 	%rd56, %rd9, %rd55;
	ld.u8 	%r157, [%rd56+5];
	add.s32 	%r158, %r148, %r157;
	ld.shared.u8 	%rs16, [%r158];
	add.s64 	%rd57, %rd8, %rd55;
	add.s64 	%rd58, %rd7, %rd57;
	st.u8 	[%rd58+5], %rs16;
	add.s32 	%r188, %r156, %r3;
	setp.lt.u32 	%p65, %r188, 1024;
	@%p65 bra 	$L__BB1_81;
$L__BB1_82:
	setp.ne.s32 	%p66, %r1, 0;
	bar.sync 	0;
	@%p66 bra 	$L__BB1_87;
	ld.shared.u64 	%rd59, [_ZZ13gpu_tb_serverPhS_PVbE2sq];
	ld.shared.u32 	%r159, [_ZZ13gpu_tb_serverPhS_PVbE6out_ix];
	mul.wide.s32 	%rd60, %r159, 1029;
	add.s64 	%rd61, %rd59, %rd60;
	ld.shared.u64 	%rd62, [_ZZ13gpu_tb_serverPhS_PVbE2rq];
	ld.shared.u32 	%r160, [_ZZ13gpu_tb_serverPhS_PVbE5rq_ix];
	mul.wide.s32 	%rd63, %r160, 1029;
	add.s64 	%rd64, %rd62, %rd63;
	ld.u8 	%r161, [%rd64+2];
	ld.u8 	%r162, [%rd64+1];
	ld.u8 	%r163, [%rd64+4];
	ld.u8 	%r164, [%rd64+3];
	st.u8 	[%rd61+3], %r164;
	st.u8 	[%rd61+4], %r163;
	st.u8 	[%rd61+1], %r162;
	st.u8 	[%rd61+2], %r161;
	membar.sys;
	ld.shared.u64 	%rd65, [_ZZ13gpu_tb_serverPhS_PVbE2sq];
	ld.shared.u32 	%r165, [_ZZ13gpu_tb_serverPhS_PVbE6out_ix];
	mul.wide.s32 	%rd66, %r165, 1029;
	add.s64 	%rd67, %rd65, %rd66;
	mov.b16 	%rs17, 1;
	st.u8 	[%rd67], %rs17;
	ld.shared.u64 	%rd68, [_ZZ13gpu_tb_serverPhS_PVbE2rq];
	ld.shared.u32 	%r166, [_ZZ13gpu_tb_serverPhS_PVbE5rq_ix];
	mul.wide.s32 	%rd69, %r166, 1029;
	add.s64 	%rd70, %rd68, %rd69;
	mov.b16 	%rs18, 0;
	st.u8 	[%rd70], %rs18;
	membar.sys;
	ld.shared.u32 	%r190, [_ZZ13gpu_tb_serverPhS_PVbE6out_ix];
	ld.shared.u64 	%rd16, [_ZZ13gpu_tb_serverPhS_PVbE2sq];
$L__BB1_84:
	ld.volatile.global.u8 	%rs19, [%rd1];
	setp.ne.s16 	%p67, %rs19, 0;
	@%p67 bra 	$L__BB1_87;
	add.s32 	%r167, %r190, 1;
	mul.hi.s32 	%r168, %r167, 1717986919;
	shr.u32 	%r169, %r168, 31;
	shr.s32 	%r170, %r168, 2;
	add.s32 	%r171, %r170, %r169;
	mul.lo.s32 	%r172, %r171, 10;
	sub.s32 	%r190, %r167, %r172;
	mul.lo.s32 	%r173, %r190, 1029;
	cvt.s64.s32 	%rd71, %r173;
	add.s64 	%rd72, %rd16, %rd71;
	ld.u8 	%rs20, [%rd72];
	setp.ne.s16 	%p68, %rs20, 0;
	@%p68 bra 	$L__BB1_84;
	st.shared.u32 	[_ZZ13gpu_tb_serverPhS_PVbE6out_ix], %r190;
$L__BB1_87:
	membar.sys;
	bar.sync 	0;
	bra.uni 	$L__BB1_1;
$L__BB1_88:
	ret;

}


// ===== COMPILED SASS (sm_100) =====

	.target	sm_100

	.elftype	@"ET_EXEC"


//--------------------- .note.nv.tkinfo           --------------------------
	.section	.note.nv.tkinfo,"",@"SHT_NOTE"
	.sectionflags	@"SHF_NOTE_NV_TKINFO"
	.tkinfo
        /*0018*/ 	.word	0x00000002
        /*0030*/ 	.string	""
        /*0030*/ 	.string	"ptxas"
        /*0030*/ 	.string	"Cuda compilation tools, release 13.0, V13.0.88"
        /*0030*/ 	.string	"Build cuda_13.0.r13.0/compiler.36424714_0"
        /*0030*/ 	.string	"-arch sm_100 -m 64 "



//--------------------- .note.nv.cuinfo           --------------------------
	.section	.note.nv.cuinfo,"",@"SHT_NOTE"
	.sectionflags	@"SHF_NOTE_NV_CUINFO"
        /*0018*/ 	.short	0x0002
        /*001a*/ 	.short	0x0064
        /*001c*/ 	.short	0x0082
	.zero		2


//--------------------- .nv.info                  --------------------------
	.section	.nv.info,"",@"SHT_CUDA_INFO"
	.align	4


	//----- nvinfo : EIATTR_REGCOUNT
	.align		4
        /*0000*/ 	.byte	0x04, 0x2f
        /*0002*/ 	.short	(.L_1 - .L_0)
	.align		4
.L_0:
        /*0004*/ 	.word	index@(_Z17gpu_process_imagePhS_)
        /*0008*/ 	.word	0x00000019


	//----- nvinfo : EIATTR_FRAME_SIZE
	.align		4
.L_1:
        /*000c*/ 	.byte	0x04, 0x11
        /*000e*/ 	.short	(.L_3 - .L_2)
	.align		4
.L_2:
        /*0010*/ 	.word	index@($__internal_1_$__cuda_sm3x_div_rn_noftz_f32_slowpath)
        /*0014*/ 	.word	0x00000000


	//----- nvinfo : EIATTR_FRAME_SIZE
	.align		4
.L_3:
        /*0018*/ 	.byte	0x04, 0x11
        /*001a*/ 	.short	(.L_5 - .L_4)
	.align		4
.L_4:
        /*001c*/ 	.word	index@(_Z17gpu_process_imagePhS_)
        /*0020*/ 	.word	0x00000000


	//----- nvinfo : EIATTR_REGCOUNT
	.align		4
.L_5:
        /*0024*/ 	.byte	0x04, 0x2f
        /*0026*/ 	.short	(.L_7 - .L_6)
	.align		4
.L_6:
        /*0028*/ 	.word	index@(_Z13gpu_tb_serverPhS_PVb)
        /*002c*/ 	.word	0x00000020


	//----- nvinfo : EIATTR_FRAME_SIZE
	.align		4
.L_7:
        /*0030*/ 	.byte	0x04, 0x11
        /*0032*/ 	.short	(.L_9 - .L_8)
	.align		4
.L_8:
        /*0034*/ 	.word	index@($__internal_0_$__cuda_sm3x_div_rn_noftz_f32_slowpath)
        /*0038*/ 	.word	0x00000000


	//----- nvinfo : EIATTR_FRAME_SIZE
	.align		4
.L_9:
        /*003c*/ 	.byte	0x04, 0x11
        /*003e*/ 	.short	(.L_11 - .L_10)
	.align		4
.L_10:
        /*0040*/ 	.word	index@(_Z13gpu_tb_serverPhS_PVb)
        /*0044*/ 	.word	0x00000000


	//----- nvinfo : EIATTR_MIN_STACK_SIZE
	.align		4
.L_11:
        /*0048*/ 	.byte	0x04, 0x12
        /*004a*/ 	.short	(.L_13 - .L_12)
	.align		4
.L_12:
        /*004c*/ 	.word	index@(_Z13gpu_tb_serverPhS_PVb)
        /*0050*/ 	.word	0x00000000


	//----- nvinfo : EIATTR_MIN_STACK_SIZE
	.align		4
.L_13:
        /*0054*/ 	.byte	0x04, 0x12
        /*0056*/ 	.short	(.L_15 - .L_14)
	.align		4
.L_14:
        /*0058*/ 	.word	index@(_Z17gpu_process_imagePhS_)
        /*005c*/ 	.word	0x00000000
.L_15:


//--------------------- .nv.compat                --------------------------
	.section	.nv.compat,"",@"SHT_CUDA_COMPAT_INFO"
	.align	4
        /*0000*/ 	.byte	0x02, 0x09, 0x00, 0x00, 0x02, 0x02, 0x01, 0x00, 0x02, 0x05, 0x05, 0x00, 0x03, 0x07, 0x01, 0x01
        /*0010*/ 	.byte	0x02, 0x03, 0x00, 0x00, 0x02, 0x06, 0x01, 0x00, 0x04, 0x0b, 0x08, 0x00, 0x01, 0x00, 0x00, 0x00
        /*0020*/ 	.byte	0x00, 0x00, 0x00, 0x00


//--------------------- .nv.info._Z13gpu_tb_serverPhS_PVb --------------------------
	.section	.nv.info._Z13gpu_tb_serverPhS_PVb,"",@"SHT_CUDA_INFO"
	.sectionflags	@""
	.align	4


	//----- nvinfo : EIATTR_CUDA_API_VERSION
	.align		4
        /*0000*/ 	.byte	0x04, 0x37
        /*0002*/ 	.short	(.L_17 - .L_16)
.L_16:
        /*0004*/ 	.word	0x00000082


	//----- nvinfo : EIATTR_KPARAM_INFO
	.align		4
.L_17:
        /*0008*/ 	.byte	0x04, 0x17
        /*000a*/ 	.short	(.L_19 - .L_18)
.L_18:
        /*000c*/ 	.word	0x00000000
        /*0010*/ 	.short	0x0002
        /*0012*/ 	.short	0x0010
        /*0014*/ 	.byte	0x00, 0xf5, 0x21, 0x00


	//----- nvinfo : EIATTR_KPARAM_INFO
	.align		4
.L_19:
        /*0018*/ 	.byte	0x04, 0x17
        /*001a*/ 	.short	(.L_21 - .L_20)
.L_20:
        /*001c*/ 	.word	0x00000000
        /*0020*/ 	.short	0x0001
        /*0022*/ 	.short	0x0008
        /*0024*/ 	.byte	0x00, 0xf5, 0x21, 0x00


	//----- nvinfo : EIATTR_KPARAM_INFO
	.align		4
.L_21:
        /*0028*/ 	.byte	0x04, 0x17
        /*002a*/ 	.short	(.L_23 - .L_22)
.L_22:
        /*002c*/ 	.word	0x00000000
        /*0030*/ 	.short	0x0000
        /*0032*/ 	.short	0x0000
        /*0034*/ 	.byte	0x00, 0xf5, 0x21, 0x00


	//----- nvinfo : EIATTR_SPARSE_MMA_MASK
	.align		4
.L_23:
        /*0038*/ 	.byte	0x03, 0x50
        /*003a*/ 	.short	0x0000


	//----- nvinfo : EIATTR_MAXREG_COUNT
	.align		4
        /*003c*/ 	.byte	0x03, 0x1b
        /*003e*/ 	.short	0x00ff


	//----- nvinfo : EIATTR_NUM_BARRIERS
	.align		4
        /*0040*/ 	.byte	0x02, 0x4c
        /*0042*/ 	.byte	0x01
	.zero		1


	//----- nvinfo : EIATTR_MERCURY_ISA_VERSION
	.align		4
        /*0044*/ 	.byte	0x03, 0x5f
        /*0046*/ 	.short	0x0101


	//----- nvinfo : EIATTR_VRC_CTA_INIT_COUNT
	.align		4
        /*0048*/ 	.byte	0x02, 0x4a
	.zero		1
	.zero		1


	//----- nvinfo : EIATTR_EXIT_INSTR_OFFSETS
	.align		4
        /*004c*/ 	.byte	0x04, 0x1c
        /*004e*/ 	.short	(.L_25 - .L_24)


	//   ....[0]....
.L_24:
        /*0050*/ 	.word	0x00000570


	//----- nvinfo : EIATTR_CRS_STACK_SIZE
	.align		4
.L_25:
        /*0054*/ 	.byte	0x04, 0x1e
        /*0056*/ 	.short	(.L_27 - .L_26)
.L_26:
        /*0058*/ 	.word	0x00000000


	//----- nvinfo : EIATTR_CBANK_PARAM_SIZE
	.align		4
.L_27:
        /*005c*/ 	.byte	0x03, 0x19
        /*005e*/ 	.short	0x0018


	//----- nvinfo : EIATTR_PARAM_CBANK
	.align		4
        /*0060*/ 	.byte	0x04, 0x0a
        /*0062*/ 	.short	(.L_29 - .L_28)
	.align		4
.L_28:
        /*0064*/ 	.word	index@(.nv.constant0._Z13gpu_tb_serverPhS_PVb)
        /*0068*/ 	.short	0x0380
        /*006a*/ 	.short	0x0018


	//----- nvinfo : EIATTR_SW_WAR
	.align		4
.L_29:
        /*006c*/ 	.byte	0x04, 0x36
        /*006e*/ 	.short	(.L_31 - .L_30)
.L_30:
        /*0070*/ 	.word	0x00000008
.L_31:


//--------------------- .nv.info._Z17gpu_process_imagePhS_ --------------------------
	.section	.nv.info._Z17gpu_process_imagePhS_,"",@"SHT_CUDA_INFO"
	.sectionflags	@""
	.align	4


	//----- nvinfo : EIATTR_CUDA_API_VERSION
	.align		4
        /*0000*/ 	.byte	0x04, 0x37
        /*0002*/ 	.short	(.L_33 - .L_32)
.L_32:
        /*0004*/ 	.word	0x00000082


	//----- nvinfo : EIATTR_KPARAM_INFO
	.align		4
.L_33:
        /*0008*/ 	.byte	0x04, 0x17
        /*000a*/ 	.short	(.L_35 - .L_34)
.L_34:
        /*000c*/ 	.word	0x00000000
        /*0010*/ 	.short	0x0001
        /*0012*/ 	.short	0x0008
        /*0014*/ 	.byte	0x00, 0xf5, 0x21, 0x00


	//----- nvinfo : EIATTR_KPARAM_INFO
	.align		4
.L_35:
        /*0018*/ 	.byte	0x04, 0x17
        /*001a*/ 	.short	(.L_37 - .L_36)
.L_36:
        /*001c*/ 	.word	0x00000000
        /*0020*/ 	.short	0x0000
        /*0022*/ 	.short	0x0000
        /*0024*/ 	.byte	0x00, 0xf5, 0x21, 0x00


	//----- nvinfo : EIATTR_SPARSE_MMA_MASK
	.align		4
.L_37:
        /*0028*/ 	.byte	0x03, 0x50
        /*002a*/ 	.short	0x0000


	//----- nvinfo : EIATTR_MAXREG_COUNT
	.align		4
        /*002c*/ 	.byte	0x03, 0x1b
        /*002e*/ 	.short	0x00ff


	//----- nvinfo : EIATTR_NUM_BARRIERS
	.align		4
        /*0030*/ 	.byte	0x02, 0x4c
        /*0032*/ 	.byte	0x01
	.zero		1


	//----- nvinfo : EIATTR_MERCURY_ISA_VERSION
	.align		4
        /*0034*/ 	.byte	0x03, 0x5f
        /*0036*/ 	.short	0x0101


	//----- nvinfo : EIATTR_VRC_CTA_INIT_COUNT
	.align		4
        /*0038*/ 	.byte	0x02, 0x4a
	.zero		1
	.zero		1


	//----- nvinfo : EIATTR_EXIT_INSTR_OFFSETS
	.align		4
        /*003c*/ 	.byte	0x04, 0x1c
        /*003e*/ 	.short	(.L_39 - .L_38)


	//   ....[0]....
.L_38:
        /*0040*/ 	.word	0x000012f0


	//   ....[1]....
        /*0044*/ 	.word	0x000015d0


	//----- nvinfo : EIATTR_CRS_STACK_SIZE
	.align		4
.L_39:
        /*0048*/ 	.byte	0x04, 0x1e
        /*004a*/ 	.short	(.L_41 - .L_40)
.L_40:
        /*004c*/ 	.word	0x00000000


	//----- nvinfo : EIATTR_CBANK_PARAM_SIZE
	.align		4
.L_41:
        /*0050*/ 	.byte	0x03, 0x19
        /*0052*/ 	.short	0x0010


	//----- nvinfo : EIATTR_PARAM_CBANK
	.align		4
        /*0054*/ 	.byte	0x04, 0x0a
        /*0056*/ 	.short	(.L_43 - .L_42)
	.align		4
.L_42:
        /*0058*/ 	.word	index@(.nv.constant0._Z17gpu_process_imagePhS_)
        /*005c*/ 	.short	0x0380
        /*005e*/ 	.short	0x0010


	//----- nvinfo : EIATTR_SW_WAR
	.align		4
.L_43:
        /*0060*/ 	.byte	0x04, 0x36
        /*0062*/ 	.short	(.L_45 - .L_44)
.L_44:
        /*0064*/ 	.word	0x00000008
.L_45:


//--------------------- .nv.callgraph             --------------------------
	.section	.nv.callgraph,"",@"SHT_CUDA_CALLGRAPH"
	.align	4
	.sectionentsize	8
	.align		4
        /*0000*/ 	.word	0x00000000
	.align		4
        /*0004*/ 	.word	0xffffffff
	.align		4
        /*0008*/ 	.word	0x00000000
	.align		4
        /*000c*/ 	.word	0xfffffffe
	.align		4
        /*0010*/ 	.word	0x00000000
	.align		4
        /*0014*/ 	.word	0xfffffffd
	.align		4
        /*0018*/ 	.word	0x00000000
	.align		4
        /*001c*/ 	.word	0xfffffffc


//--------------------- .text._Z13gpu_tb_serverPhS_PVb --------------------------
	.section	.text._Z13gpu_tb_serverPhS_PVb,"ax",@progbits
	.align	128
        .global         _Z13gpu_tb_serverPhS_PVb
        .type           _Z13gpu_tb_serverPhS_PVb,@function
        .size           _Z13gpu_tb_serverPhS_PVb,(.L_x_94 - _Z13gpu_tb_serverPhS_PVb)
        .other          _Z13gpu_tb_serverPhS_PVb,@"STO_CUDA_ENTRY STV_DEFAULT"
_Z13gpu_tb_serverPhS_PVb:
.text._Z13gpu_tb_serverPhS_PVb:
[----:B------:R-:W-:Y:S01]  /*0000*/  LDC R1, c[0x0][0x37c] ;  /* 0x0000df00ff017b82 */ /* 0x000fe20000000800 */
[----:B------:R-:W0:Y:S01]  /*0010*/  LDCU UR14, c[0x0][0x360] ;  /* 0x00006c00ff0e77ac */ /* 0x000e220008000800 */
[----:B------:R-:W1:Y:S06]  /*0020*/  S2R R0, SR_TID.X ;  /* 0x0000000000007919 */ /* 0x000e6c0000002100 */
[----:B------:R-:W2:Y:S01]  /*0030*/  S2UR UR6, SR_CgaCtaId ;  /* 0x00000000000679c3 */ /* 0x000ea20000008800 */
[----:B------:R-:W-:Y:S01]  /*0040*/  UMOV UR4, 0x400 ;  /* 0x0000040000047882 */ /* 0x000fe20000000000 */
[----:B------:R-:W3:Y:S01]  /*0050*/  LDCU.64 UR10, c[0x0][0x358] ;  /* 0x00006b00ff0a77ac */ /* 0x000ee20008000a00 */
[----:B------:R-:W-:Y:S01]  /*0060*/  UIADD3 UR5, UPT, UPT, UR4, 0x400, URZ ;  /* 0x0000040004057890 */ /* 0x000fe2000fffe0ff */
[----:B0-----:R-:W0:Y:S01]  /*0070*/  I2F.U32.RP R7, UR14 ;  /* 0x0000000e00077d06 */ /* 0x001e220008209000 */
[----:B------:R-:W-:Y:S01]  /*0080*/  ISETP.NE.U32.AND P2, PT, RZ, UR14, PT ;  /* 0x0000000eff007c0c */ /* 0x000fe2000bf45070 */
[----:B------:R-:W-:-:S04]  /*0090*/  UISETP.LT.U32.AND UP0, UPT, UR14, 0x100, UPT ;  /* 0x000001000e00788c */ /* 0x000fc8000bf01070 */
[----:B------:R-:W-:Y:S02]  /*00a0*/  USEL UR9, UR14, 0x100, UP0 ;  /* 0x000001000e097887 */ /* 0x000fe40008000000 */
[----:B--2---:R-:W-:Y:S02]  /*00b0*/  ULEA UR7, UR6, UR4, 0x18 ;  /* 0x0000000406077291 */ /* 0x004fe4000f8ec0ff */
[----:B------:R-:W-:Y:S02]  /*00c0*/  ULEA UR5, UR6, UR5, 0x18 ;  /* 0x0000000506057291 */ /* 0x000fe4000f8ec0ff */
[----:B------:R-:W-:Y:S01]  /*00d0*/  UIADD3 UR4, UPT, UPT, UR4, 0x800, URZ ;  /* 0x0000080004047890 */ /* 0x000fe2000fffe0ff */
[----:B0-----:R-:W0:Y:S01]  /*00e0*/  MUFU.RCP R7, R7 ;  /* 0x0000000700077308 */ /* 0x001e220000001000 */
[----:B-1----:R-:W-:Y:S02]  /*00f0*/  VIADD R4, R0, UR14 ;  /* 0x0000000e00047c36 */ /* 0x002fe40008000000 */
[----:B------:R-:W-:-:S03]  /*0100*/  ULEA UR6, UR6, UR4, 0x18 ;  /* 0x0000000406067291 */ /* 0x000fc6000f8ec0ff */
[C---:B------:R-:W-:Y:S02]  /*0110*/  ISETP.GE.U32.AND P0, PT, R4.reuse, 0x400, PT ;  /* 0x000004000400780c */ /* 0x040fe40003f06070 */
[----:B------:R-:W-:Y:S02]  /*0120*/  VIMNMX.U32 R5, PT, PT, R4, 0x400, !PT ;  /* 0x0000040004057848 */ /* 0x000fe40007fe0000 */
[----:B------:R-:W-:-:S04]  /*0130*/  SEL R6, RZ, 0x1, P0 ;  /* 0x00000001ff067807 */ /* 0x000fc80000000000 */
[----:B------:R-:W-:Y:S01]  /*0140*/  IADD3 R5, PT, PT, R5, -R4, -R6 ;  /* 0x8000000405057210 */ /* 0x000fe20007ffe806 */
[----:B0-----:R-:W-:-:S04]  /*0150*/  VIADD R2, R7, 0xffffffe ;  /* 0x0ffffffe07027836 */ /* 0x001fc80000000000 */
[----:B------:R0:W1:Y:S02]  /*0160*/  F2I.FTZ.U32.TRUNC.NTZ R3, R2 ;  /* 0x0000000200037305 */ /* 0x000064000021f000 */
[----:B0-----:R-:W-:Y:S02]  /*0170*/  IMAD.MOV.U32 R2, RZ, RZ, RZ ;  /* 0x000000ffff027224 */ /* 0x001fe400078e00ff */
[----:B-1----:R-:W-:-:S04]  /*0180*/  IMAD.MOV R9, RZ, RZ, -R3 ;  /* 0x000000ffff097224 */ /* 0x002fc800078e0a03 */
[----:B------:R-:W-:-:S04]  /*0190*/  IMAD R9, R9, UR14, RZ ;  /* 0x0000000e09097c24 */ /* 0x000fc8000f8e02ff */
[----:B------:R-:W-:Y:S02]  /*01a0*/  IMAD.HI.U32 R8, R3, R9, R2 ;  /* 0x0000000903087227 */ /* 0x000fe400078e0002 */
[----:B------:R-:W0:Y:S01]  /*01b0*/  S2R R9, SR_CTAID.X ;  /* 0x0000000000097919 */ /* 0x000e220000002500 */
[----:B------:R-:W0:Y:S03]  /*01c0*/  LDC.64 R2, c[0x0][0x380] ;  /* 0x0000e000ff027b82 */ /* 0x000e260000000a00 */
[----:B------:R-:W-:-:S04]  /*01d0*/  IMAD.HI.U32 R7, R8, R5, RZ ;  /* 0x0000000508077227 */ /* 0x000fc800078e00ff */
[----:B------:R-:W-:-:S04]  /*01e0*/  IMAD.MOV R8, RZ, RZ, -R7 ;  /* 0x000000ffff087224 */ /* 0x000fc800078e0a07 */
[----:B------:R-:W-:Y:S02]  /*01f0*/  IMAD R8, R8, UR14, R5 ;  /* 0x0000000e08087c24 */ /* 0x000fe4000f8e0205 */
[----:B------:R-:W1:Y:S03]  /*0200*/  LDC.64 R4, c[0x0][0x388] ;  /* 0x0000e200ff047b82 */ /* 0x000e660000000a00 */
[----:B------:R-:W-:-:S13]  /*0210*/  ISETP.GE.U32.AND P0, PT, R8, UR14, PT ;  /* 0x0000000e08007c0c */ /* 0x000fda000bf06070 */
[----:B------:R-:W-:Y:S02]  /*0220*/  @P0 VIADD R8, R8, -UR14 ;  /* 0x8000000e08080c36 */ /* 0x000fe40008000000 */
[----:B------:R-:W-:Y:S02]  /*0230*/  @P0 VIADD R7, R7, 0x1 ;  /* 0x0000000107070836 */ /* 0x000fe40000000000 */
[----:B0-----:R-:W-:Y:S01]  /*0240*/  IMAD.WIDE.U32 R2, R9, 0x2832, R2 ;  /* 0x0000283209027825 */ /* 0x001fe200078e0002 */
[----:B------:R-:W-:-:S03]  /*0250*/  ISETP.GE.U32.AND P1, PT, R8, UR14, PT ;  /* 0x0000000e08007c0c */ /* 0x000fc6000bf26070 */
[----:B-1----:R-:W-:Y:S01]  /*0260*/  IMAD.WIDE.U32 R4, R9, 0x2832, R4 ;  /* 0x0000283209047825 */ /* 0x002fe200078e0004 */
[----:B------:R0:W-:Y:S04]  /*0270*/  STS.64 [UR7+0x908], R2 ;  /* 0x00090802ff007988 */ /* 0x0001e80008000a07 */
[----:B------:R1:W-:Y:S05]  /*0280*/  STS.64 [UR7+0x910], R4 ;  /* 0x00091004ff007988 */ /* 0x0003ea0008000a07 */
[----:B------:R-:W-:Y:S01]  /*0290*/  @P1 VIADD R7, R7, 0x1 ;  /* 0x0000000107071836 */ /* 0x000fe20000000000 */
[----:B------:R-:W-:-:S02]  /*02a0*/  @!P2 LOP3.LUT R7, RZ, UR14, RZ, 0x33, !PT ;  /* 0x0000000eff07ac12 */ /* 0x000fc4000f8e33ff */
[C---:B0-----:R-:W-:Y:S02]  /*02b0*/  LEA R3, R0.reuse, UR7, 0x2 ;  /* 0x0000000700037c11 */ /* 0x041fe4000f8e10ff */
[----:B-1----:R-:W-:Y:S01]  /*02c0*/  LEA R4, R0, UR5, 0x2 ;  /* 0x0000000500047c11 */ /* 0x002fe2000f8e10ff */
[----:B---3--:R-:W-:-:S07]  /*02d0*/  IMAD.IADD R2, R6, 0x1, R7 ;  /* 0x0000000106027824 */ /* 0x008fce00078e0207 */
.L_x_38:
[----:B------:R-:W-:-:S13]  /*02e0*/  ISETP.NE.AND P0, PT, R0, RZ, PT ;  /* 0x000000ff0000720c */ /* 0x000fda0003f05270 */
[----:B01234-:R-:W-:Y:S05]  /*02f0*/  @P0 BRA `(.L_x_0) ;  /* 0x00000000007c0947 */ /* 0x01ffea0003800000 */
[----:B------:R-:W0:Y:S01]  /*0300*/  S2UR UR5, SR_CgaCtaId ;  /* 0x00000000000579c3 */ /* 0x000e220000008800 */
[----:B------:R-:W-:-:S07]  /*0310*/  UMOV UR4, 0x400 ;  /* 0x0000040000047882 */ /* 0x000fce0000000000 */
[----:B------:R-:W1:Y:S01]  /*0320*/  LDC.64 R10, c[0x0][0x390] ;  /* 0x0000e400ff0a7b82 */ /* 0x000e620000000a00 */
[----:B0-----:R-:W-:-:S09]  /*0330*/  ULEA UR4, UR5, UR4, 0x18 ;  /* 0x0000000405047291 */ /* 0x001fd2000f8ec0ff */
[----:B------:R-:W0:Y:S04]  /*0340*/  LDS R5, [UR4+0x900] ;  /* 0x00090004ff057984 */ /* 0x000e280008000800 */
[----:B------:R-:W2:Y:S02]  /*0350*/  LDS.64 R6, [UR4+0x908] ;  /* 0x00090804ff067984 */ /* 0x000ea40008000a00 */
.L_x_2:
[----:B0-----:R-:W-:-:S04]  /*0360*/  VIADD R5, R5, 0x1 ;  /* 0x0000000105057836 */ /* 0x001fc80000000000 */
[----:B------:R-:W-:-:S05]  /*0370*/  IMAD.HI R8, R5, 0x66666667, RZ ;  /* 0x6666666705087827 */ /* 0x000fca00078e02ff */
[----:B------:R-:W-:-:S04]  /*0380*/  SHF.R.U32.HI R9, RZ, 0x1f, R8 ;  /* 0x0000001fff097819 */ /* 0x000fc80000011608 */
[----:B------:R-:W-:-:S05]  /*0390*/  LEA.HI.SX32 R8, R8, R9, 0x1e ;  /* 0x0000000908087211 */ /* 0x000fca00078ff2ff */
[----:B------:R-:W-:-:S04]  /*03a0*/  IMAD R5, R8, -0xa, R5 ;  /* 0xfffffff608057824 */ /* 0x000fc800078e0205 */
[----:B------:R-:W-:-:S05]  /*03b0*/  IMAD R9, R5, 0x405, RZ ;  /* 0x0000040505097824 */ /* 0x000fca00078e02ff */
[----:B--2---:R-:W-:-:S04]  /*03c0*/  IADD3 R8, P0, PT, R6, R9, RZ ;  /* 0x0000000906087210 */ /* 0x004fc80007f1e0ff */
[----:B------:R-:W-:-:S05]  /*03d0*/  LEA.HI.X.SX32 R9, R9, R7, 0x1, P0 ;  /* 0x0000000709097211 */ /* 0x000fca00000f0eff */
[----:B------:R-:W2:Y:S01]  /*03e0*/  LD.E.U8 R8, desc[UR10][R8.64] ;  /* 0x0000000a08087980 */ /* 0x000ea2000c101100 */
[----:B------:R-:W-:Y:S05]  /*03f0*/  YIELD ;  /* 0x0000000000007946 */ /* 0x000fea0003800000 */
[----:B--2---:R-:W-:-:S13]  /*0400*/  ISETP.NE.AND P0, PT, R8, 0x1, PT ;  /* 0x000000010800780c */ /* 0x004fda0003f05270 */
[----:B------:R-:W-:Y:S05]  /*0410*/  @!P0 BRA `(.L_x_1) ;  /* 0x0000000000248947 */ /* 0x000fea0003800000 */
[----:B-1----:R-:W2:Y:S02]  /*0420*/  LDG.E.U8.STRONG.SYS R8, desc[UR10][R10.64] ;  /* 0x0000000a0a087981 */ /* 0x002ea4000c1f5100 */
[----:B--2---:R-:W-:-:S13]  /*0430*/  ISETP.NE.AND P0, PT, R8, RZ, PT ;  /* 0x000000ff0800720c */ /* 0x004fda0003f05270 */
[----:B------:R-:W-:Y:S05]  /*0440*/  @!P0 BRA `(.L_x_2) ;  /* 0xfffffffc00c48947 */ /* 0x000fea000383ffff */
[----:B------:R-:W0:Y:S01]  /*0450*/  S2UR UR5, SR_CgaCtaId ;  /* 0x00000000000579c3 */ /* 0x000e220000008800 */
[----:B------:R-:W-:Y:S01]  /*0460*/  UMOV UR4, 0x400 ;  /* 0x0000040000047882 */ /* 0x000fe20000000000 */
[----:B------:R-:W-:Y:S01]  /*0470*/  IMAD.MOV.U32 R5, RZ, RZ, -0x1 ;  /* 0xffffffffff057424 */ /* 0x000fe200078e00ff */
[----:B0-----:R-:W-:-:S09]  /*0480*/  ULEA UR4, UR5, UR4, 0x18 ;  /* 0x0000000405047291 */ /* 0x001fd2000f8ec0ff */
[----:B------:R2:W-:Y:S01]  /*0490*/  STS [UR4+0x900], R5 ;  /* 0x00090005ff007988 */ /* 0x0005e20008000804 */
[----:B------:R-:W-:Y:S05]  /*04a0*/  BRA `(.L_x_0) ;  /* 0x0000000000107947 */ /* 0x000fea0003800000 */
.L_x_1:
[----:B------:R-:W0:Y:S01]  /*04b0*/  S2UR UR5, SR_CgaCtaId ;  /* 0x00000000000579c3 */ /* 0x000e220000008800 */
[----:B------:R-:W-:Y:S02]  /*04c0*/  UMOV UR4, 0x400 ;  /* 0x0000040000047882 */ /* 0x000fe40000000000 */
[----:B0-----:R-:W-:-:S09]  /*04d0*/  ULEA UR4, UR5, UR4, 0x18 ;  /* 0x0000000405047291 */ /* 0x001fd2000f8ec0ff */
[----:B------:R0:W-:Y:S03]  /*04e0*/  STS [UR4+0x900], R5 ;  /* 0x00090005ff007988 */ /* 0x0001e60008000804 */
.L_x_0:
[----:B------:R-:W-:Y:S05]  /*04f0*/  WARPSYNC.ALL ;  /* 0x0000000000007948 */ /* 0x000fea0003800000 */
[----:B------:R-:W3:Y:S08]  /*0500*/  S2UR UR5, SR_CgaCtaId ;  /* 0x00000000000579c3 */ /* 0x000ef00000008800 */
[----:B------:R-:W-:Y:S06]  /*0510*/  BAR.SYNC.DEFER_BLOCKING 0x0 ;  /* 0x0000000000007b1d */ /* 0x000fec0000010000 */
[----:B------:R-:W-:-:S02]  /*0520*/  UMOV UR4, 0x400 ;  /* 0x0000040000047882 */ /* 0x000fc40000000000 */
[----:B---3--:R-:W-:-:S09]  /*0530*/  ULEA UR8, UR5, UR4, 0x18 ;  /* 0x0000000405087291 */ /* 0x008fd2000f8ec0ff */
[----:B-1----:R-:W1:Y:S02]  /*0540*/  LDS.64 R10, [UR8+0x900] ;  /* 0x00090008ff0a7984 */ /* 0x002e640008000a00 */
[----:B-1----:R-:W-:-:S13]  /*0550*/  R2UR UR7, R10 ;  /* 0x000000000a0772ca */ /* 0x002fda00000e0000 */
[----:B------:R-:W-:-:S13]  /*0560*/  ISETP.LE.AND P0, PT, RZ, UR7, PT ;  /* 0x00000007ff007c0c */ /* 0x000fda000bf03270 */
[----:B------:R-:W-:Y:S05]  /*0570*/  @!P0 EXIT ;  /* 0x000000000000894d */ /* 0x000fea0003800000 */
[----:B------:R-:W1:Y:S01]  /*0580*/  LDS.64 R6, [UR8+0x908] ;  /* 0x00090808ff067984 */ /* 0x000e620008000a00 */
[----:B------:R-:W-:Y:S01]  /*0590*/  ISETP.GT.U32.AND P0, PT, R0, 0xff, PT ;  /* 0x000000ff0000780c */ /* 0x000fe20003f04070 */
[----:B------:R-:W-:Y:S01]  /*05a0*/  BSSY.RECONVERGENT B0, `(.L_x_3) ;  /* 0x0000026000007945 */ /* 0x000fe20003800200 */
[----:B0-2---:R-:W-:Y:S01]  /*05b0*/  IMAD.MOV.U32 R5, RZ, RZ, R0 ;  /* 0x000000ffff057224 */ /* 0x005fe200078e0000 */
[----:B------:R-:W0:Y:S10]  /*05c0*/  LDS.64 R8, [UR8+0x910] ;  /* 0x00091008ff087984 */ /* 0x000e340008000a00 */
[----:B------:R2:W-:Y:S01]  /*05d0*/  @!P0 STS [R3], RZ ;  /* 0x000000ff03008388 */ /* 0x0005e20000000800 */
[----:B-1----:R-:W-:-:S02]  /*05e0*/  R2UR UR4, R6 ;  /* 0x00000000060472ca */ /* 0x002fc400000e0000 */
[----:B------:R-:W-:Y:S02]  /*05f0*/  R2UR UR5, R7 ;  /* 0x00000000070572ca */ /* 0x000fe400000e0000 */
[----:B------:R-:W-:Y:S02]  /*0600*/  LOP3.LUT R7, R2, 0x3, RZ, 0xc0, !PT ;  /* 0x0000000302077812 */ /* 0x000fe400078ec0ff */
[----:B0-----:R-:W-:Y:S02]  /*0610*/  R2UR UR12, R8 ;  /* 0x00000000080c72ca */ /* 0x001fe400000e0000 */
[----:B------:R-:W-:-:S07]  /*0620*/  R2UR UR13, R9 ;  /* 0x00000000090d72ca */ /* 0x000fce00000e0000 */
[----:B------:R-:W-:Y:S02]  /*0630*/  UIMAD.WIDE.U32 UR4, UR7, 0x405, UR4 ;  /* 0x00000405070478a5 */ /* 0x000fe4000f8e0004 */
[----:B------:R-:W-:Y:S01]  /*0640*/  USHF.R.S32.HI UR7, URZ, 0x1f, UR14 ;  /* 0x0000001fff077899 */ /* 0x000fe2000801140e */
[----:B------:R-:W-:Y:S03]  /*0650*/  BAR.SYNC.DEFER_BLOCKING 0x0 ;  /* 0x0000000000007b1d */ /* 0x000fe60000010000 */
[----:B------:R-:W-:-:S05]  /*0660*/  IADD3 R12, P0, PT, R0, UR4, RZ ;  /* 0x00000004000c7c10 */ /* 0x000fca000ff1e0ff */
[----:B------:R-:W-:Y:S01]  /*0670*/  IMAD.X R13, RZ, RZ, UR5, P0 ;  /* 0x00000005ff0d7e24 */ /* 0x000fe200080e06ff */
[----:B------:R-:W-:-:S04]  /*0680*/  IADD3 R14, P0, PT, R12, UR14, RZ ;  /* 0x0000000e0c0e7c10 */ /* 0x000fc8000ff1e0ff */
[----:B------:R-:W-:Y:S02]  /*0690*/  IADD3.X R15, PT, PT, R13, UR7, RZ, P0, !PT ;  /* 0x000000070d0f7c10 */ /* 0x000fe400087fe4ff */
[----:B------:R-:W-:Y:S02]  /*06a0*/  ISETP.NE.AND P0, PT, R7, 0x3, PT ;  /* 0x000000030700780c */ /* 0x000fe40003f05270 */
[----:B------:R-:W-:-:S04]  /*06b0*/  IADD3 R16, P1, PT, R14, UR14, RZ ;  /* 0x0000000e0e107c10 */ /* 0x000fc8000ff3e0ff */
[----:B------:R-:W-:-:S07]  /*06c0*/  IADD3.X R17, PT, PT, R15, UR7, RZ, P1, !PT ;  /* 0x000000070f117c10 */ /* 0x000fce0008ffe4ff */
[----:B--2---:R-:W-:Y:S05]  /*06d0*/  @!P0 BRA `(.L_x_4) ;  /* 0x0000000000488947 */ /* 0x004fea0003800000 */
[----:B------:R-:W2:Y:S01]  /*06e0*/  LD.E.U8 R5, desc[UR10][R12.64+0x5] ;  /* 0x0000050a0c057980 */ /* 0x000ea2000c101100 */
[----:B------:R-:W-:Y:S01]  /*06f0*/  ISETP.NE.AND P0, PT, R7, RZ, PT ;  /* 0x000000ff0700720c */ /* 0x000fe20003f05270 */
[----:B------:R-:W-:Y:S01]  /*0700*/  VIADD R8, R0, UR14 ;  /* 0x0000000e00087c36 */ /* 0x000fe20008000000 */
[----:B--2---:R-:W-:-:S03]  /*0710*/  LEA R6, R5, UR8, 0x2 ;  /* 0x0000000805067c11 */ /* 0x004fc6000f8e10ff */
[----:B------:R-:W-:Y:S02]  /*0720*/  IMAD.MOV.U32 R5, RZ, RZ, R8 ;  /* 0x000000ffff057224 */ /* 0x000fe400078e0008 */
[----:B------:R0:W-:Y:S06]  /*0730*/  ATOMS.POPC.INC.32 RZ, [R6+URZ] ;  /* 0x0000000006ff7f8c */ /* 0x0001ec000d8000ff */
[----:B------:R-:W-:Y:S05]  /*0740*/  @!P0 BRA `(.L_x_4) ;  /* 0x00000000002c8947 */ /* 0x000fea0003800000 */
[----:B------:R-:W0:Y:S01]  /*0750*/  LD.E.U8 R5, desc[UR10][R14.64+0x5] ;  /* 0x0000050a0e057980 */ /* 0x000e22000c101100 */
[----:B------:R-:W-:Y:S01]  /*0760*/  ISETP.NE.AND P0, PT, R7, 0x1, PT ;  /* 0x000000010700780c */ /* 0x000fe20003f05270 */
[----:B------:R-:W-:Y:S01]  /*0770*/  VIADD R8, R8, UR14 ;  /* 0x0000000e08087c36 */ /* 0x000fe20008000000 */
[----:B0-----:R-:W-:-:S03]  /*0780*/  LEA R6, R5, UR8, 0x2 ;  /* 0x0000000805067c11 */ /* 0x001fc6000f8e10ff */
[----:B------:R-:W-:Y:S02]  /*0790*/  IMAD.MOV.U32 R5, RZ, RZ, R8 ;  /* 0x000000ffff057224 */ /* 0x000fe400078e0008 */
[----:B------:R1:W-:Y:S06]  /*07a0*/  ATOMS.POPC.INC.32 RZ, [R6+URZ] ;  /* 0x0000000006ff7f8c */ /* 0x0003ec000d8000ff */
[----:B------:R-:W-:Y:S05]  /*07b0*/  @!P0 BRA `(.L_x_4) ;  /* 0x0000000000108947 */ /* 0x000fea0003800000 */
[----:B------:R-:W1:Y:S02]  /*07c0*/  LD.E.U8 R5, desc[UR10][R16.64+0x5] ;  /* 0x0000050a10057980 */ /* 0x000e64000c101100 */
[----:B-1----:R-:W-:Y:S01]  /*07d0*/  LEA R6, R5, UR8, 0x2 ;  /* 0x0000000805067c11 */ /* 0x002fe2000f8e10ff */
[----:B------:R-:W-:-:S04]  /*07e0*/  VIADD R5, R8, UR14 ;  /* 0x0000000e08057c36 */ /* 0x000fc80008000000 */
[----:B------:R2:W-:Y:S03]  /*07f0*/  ATOMS.POPC.INC.32 RZ, [R6+URZ] ;  /* 0x0000000006ff7f8c */ /* 0x0005e6000d8000ff */
.L_x_4:
[----:B------:R-:W-:Y:S05]  /*0800*/  BSYNC.RECONVERGENT B0 ;  /* 0x0000000000007941 */ /* 0x000fea0003800200 */
.L_x_3:
[----:B------:R-:W-:Y:S01]  /*0810*/  ISETP.GE.U32.AND P2, PT, R2, 0x3, PT ;  /* 0x000000030200780c */ /* 0x000fe20003f46070 */
[----:B012---:R-:W-:Y:S01]  /*0820*/  IMAD.U32 R6, RZ, RZ, UR14 ;  /* 0x0000000eff067e24 */ /* 0x007fe2000f8e00ff */
[----:B------:R-:W-:-:S04]  /*0830*/  ISETP.GT.U32.AND P1, PT, R0, 0xff, PT ;  /* 0x000000ff0000780c */ /* 0x000fc80003f24070 */
[----:B------:R-:W-:-:S07]  /*0840*/  ISETP.GE.U32.AND P0, PT, R6, 0x2, PT ;  /* 0x000000020600780c */ /* 0x000fce0003f06070 */
[----:B------:R-:W-:Y:S06]  /*0850*/  @!P2 BRA `(.L_x_5) ;  /* 0x0000000000aca947 */ /* 0x000fec0003800000 */
[----:B------:R-:W-:Y:S01]  /*0860*/  UIADD3 UR7, UP0, UPT, UR4, 0x5, URZ ;  /* 0x0000000504077890 */ /* 0x000fe2000ff1e0ff */
[----:B------:R-:W-:Y:S02]  /*0870*/  IMAD.U32 R10, RZ, RZ, UR14 ;  /* 0x0000000eff0a7e24 */ /* 0x000fe4000f8e00ff */
[----:B------:R-:W-:Y:S01]  /*0880*/  IMAD.U32 R8, RZ, RZ, UR14 ;  /* 0x0000000eff087e24 */ /* 0x000fe2000f8e00ff */
[----:B------:R-:W-:Y:S01]  /*0890*/  UIADD3.X UR15, UPT, UPT, URZ, UR5, URZ, UP0, !UPT ;  /* 0x00000005ff0f7290 */ /* 0x000fe200087fe4ff */
[--C-:B------:R-:W-:Y:S02]  /*08a0*/  IMAD R9, R10, 0x3, R5.reuse ;  /* 0x000000030a097824 */ /* 0x100fe400078e0205 */
[----:B------:R-:W-:Y:S02]  /*08b0*/  VIADD R6, R5, UR14 ;  /* 0x0000000e05067c36 */ /* 0x000fe40008000000 */
[--C-:B------:R-:W-:Y:S02]  /*08c0*/  IMAD.MOV.U32 R7, RZ, RZ, R5.reuse ;  /* 0x000000ffff077224 */ /* 0x100fe400078e0005 */
[----:B------:R-:W-:-:S02]  /*08d0*/  IMAD R8, R8, 0x2, R5 ;  /* 0x0000000208087824 */ /* 0x000fc400078e0205 */
[----:B------:R-:W-:Y:S02]  /*08e0*/  IMAD.U32 R10, RZ, RZ, UR7 ;  /* 0x00000007ff0a7e24 */ /* 0x000fe4000f8e00ff */
[----:B------:R-:W-:-:S07]  /*08f0*/  IMAD.U32 R27, RZ, RZ, UR15 ;  /* 0x0000000fff1b7e24 */ /* 0x000fce000f8e00ff */
.L_x_6:
[----:B------:R-:W-:-:S05]  /*0900*/  IADD3 R18, P2, PT, R5, R10, RZ ;  /* 0x0000000a05127210 */ /* 0x000fca0007f5e0ff */
[----:B------:R-:W-:-:S05]  /*0910*/  IMAD.X R19, RZ, RZ, R27, P2 ;  /* 0x000000ffff137224 */ /* 0x000fca00010e061b */
[----:B------:R-:W2:Y:S01]  /*0920*/  LD.E.U8 R18, desc[UR10][R18.64] ;  /* 0x0000000a12127980 */ /* 0x000ea2000c101100 */
[----:B------:R-:W-:Y:S01]  /*0930*/  IADD3 R20, P2, PT, R6, R10, RZ ;  /* 0x0000000a06147210 */ /* 0x000fe20007f5e0ff */
[----:B------:R-:W-:Y:S05]  /*0940*/  YIELD ;  /* 0x0000000000007946 */ /* 0x000fea0003800000 */
[----:B------:R-:W-:Y:S01]  /*0950*/  IMAD.X R21, RZ, RZ, R27, P2 ;  /* 0x000000ffff157224 */ /* 0x000fe200010e061b */
[----:B-12---:R-:W-:-:S05]  /*0960*/  LEA R26, R18, UR8, 0x2 ;  /* 0x00000008121a7c11 */ /* 0x006fca000f8e10ff */
[----:B------:R0:W-:Y:S04]  /*0970*/  ATOMS.POPC.INC.32 RZ, [R26+URZ] ;  /* 0x000000001aff7f8c */ /* 0x0001e8000d8000ff */
[----:B------:R-:W2:Y:S01]  /*0980*/  LD.E.U8 R20, desc[UR10][R20.64] ;  /* 0x0000000a14147980 */ /* 0x000ea2000c101100 */
[----:B------:R-:W-:-:S05]  /*0990*/  IADD3 R22, P2, PT, R8, R10, RZ ;  /* 0x0000000a08167210 */ /* 0x000fca0007f5e0ff */
[----:B------:R-:W-:Y:S01]  /*09a0*/  IMAD.X R23, RZ, RZ, R27, P2 ;  /* 0x000000ffff177224 */ /* 0x000fe200010e061b */
[----:B--2---:R-:W-:-:S05]  /*09b0*/  LEA R28, R20, UR8, 0x2 ;  /* 0x00000008141c7c11 */ /* 0x004fca000f8e10ff */
[----:B------:R1:W-:Y:S04]  /*09c0*/  ATOMS.POPC.INC.32 RZ, [R28+URZ] ;  /* 0x000000001cff7f8c */ /* 0x0003e8000d8000ff */
[----:B------:R-:W2:Y:S01]  /*09d0*/  LD.E.U8 R22, desc[UR10][R22.64] ;  /* 0x0000000a16167980 */ /* 0x000ea2000c101100 */
[----:B------:R-:W-:-:S05]  /*09e0*/  IADD3 R18, P2, PT, R9, R10, RZ ;  /* 0x0000000a09127210 */ /* 0x000fca0007f5e0ff */
[----:B------:R-:W-:Y:S02]  /*09f0*/  IMAD.X R19, RZ, RZ, R27, P2 ;  /* 0x000000ffff137224 */ /* 0x000fe400010e061b */
[----:B------:R-:W-:Y:S01]  /*0a00*/  IMAD.U32 R20, RZ, RZ, UR14 ;  /* 0x0000000eff147e24 */ /* 0x000fe2000f8e00ff */
[----:B--2---:R-:W-:-:S05]  /*0a10*/  LEA R29, R22, UR8, 0x2 ;  /* 0x00000008161d7c11 */ /* 0x004fca000f8e10ff */
[----:B------:R1:W-:Y:S04]  /*0a20*/  ATOMS.POPC.INC.32 RZ, [R29+URZ] ;  /* 0x000000001dff7f8c */ /* 0x0003e8000d8000ff */
[----:B------:R2:W0:Y:S01]  /*0a30*/  LD.E.U8 R18, desc[UR10][R18.64] ;  /* 0x0000000a12127980 */ /* 0x000422000c101100 */
[----:B------:R-:W-:Y:S01]  /*0a40*/  IMAD.U32 R21, RZ, RZ, UR14 ;  /* 0x0000000eff157e24 */ /* 0x000fe2000f8e00ff */
[----:B------:R-:W-:Y:S01]  /*0a50*/  IADD3 R7, PT, PT, R20, UR14, R7 ;  /* 0x0000000e14077c10 */ /* 0x000fe2000fffe007 */
[----:B------:R-:W-:-:S03]  /*0a60*/  IMAD.U32 R23, RZ, RZ, UR14 ;  /* 0x0000000eff177e24 */ /* 0x000fc6000f8e00ff */
[----:B------:R-:W-:-:S04]  /*0a70*/  IADD3 R7, PT, PT, R21, UR14, R7 ;  /* 0x0000000e15077c10 */ /* 0x000fc8000fffe007 */
[----:B------:R-:W-:Y:S01]  /*0a80*/  ISETP.GE.U32.AND P2, PT, R7, 0x400, PT ;  /* 0x000004000700780c */ /* 0x000fe20003f46070 */
[----:B--2---:R-:W-:Y:S01]  /*0a90*/  IMAD.MOV.U32 R19, RZ, RZ, R27 ;  /* 0x000000ffff137224 */ /* 0x004fe200078e001b */
[----:B0-----:R-:W-:Y:S01]  /*0aa0*/  LEA R26, R18, UR8, 0x2 ;  /* 0x00000008121a7c11 */ /* 0x001fe2000f8e10ff */
[----:B------:R-:W-:-:S04]  /*0ab0*/  IMAD.MOV.U32 R18, RZ, RZ, R10 ;  /* 0x000000ffff127224 */ /* 0x000fc800078e000a */
[----:B------:R-:W-:Y:S01]  /*0ac0*/  IMAD.WIDE.U32 R20, R23, 0x4, R18 ;  /* 0x0000000417147825 */ /* 0x000fe200078e0012 */
[----:B------:R1:W-:Y:S03]  /*0ad0*/  ATOMS.POPC.INC.32 RZ, [R26+URZ] ;  /* 0x000000001aff7f8c */ /* 0x0003e6000d8000ff */
[----:B------:R-:W-:Y:S02]  /*0ae0*/  IMAD.MOV.U32 R10, RZ, RZ, R20 ;  /* 0x000000ffff0a7224 */ /* 0x000fe400078e0014 */
[----:B------:R-:W-:Y:S01]  /*0af0*/  IMAD.MOV.U32 R27, RZ, RZ, R21 ;  /* 0x000000ffff1b7224 */ /* 0x000fe200078e0015 */
[----:B------:R-:W-:Y:S06]  /*0b00*/  @!P2 BRA `(.L_x_6) ;  /* 0xfffffffc007ca947 */ /* 0x000fec000383ffff */
.L_x_5:
[----:B------:R-:W-:Y:S05]  /*0b10*/  WARPSYNC.ALL ;  /* 0x0000000000007948 */ /* 0x000fea0003800000 */
[----:B------:R-:W-:Y:S06]  /*0b20*/  BAR.SYNC.DEFER_BLOCKING 0x0 ;  /* 0x0000000000007b1d */ /* 0x000fec0000010000 */
[----:B------:R-:W-:Y:S05]  /*0b30*/  @!P0 BRA `(.L_x_7) ;  /* 0x0000000000448947 */ /* 0x000fea0003800000 */
[----:B------:R-:W-:-:S05]  /*0b40*/  UMOV UR7, 0x1 ;  /* 0x0000000100077882 */ /* 0x000fca0000000000 */
.L_x_8:
[----:B------:R-:W-:-:S04]  /*0b50*/  ISETP.GE.U32.AND P0, PT, R0, UR7, PT ;  /* 0x0000000700007c0c */ /* 0x000fc8000bf06070 */
[----:B------:R-:W-:-:S13]  /*0b60*/  ISETP.LT.U32.AND P0, PT, R0, 0x100, P0 ;  /* 0x000001000000780c */ /* 0x000fda0000701070 */
[----:B0-----:R-:W0:Y:S01]  /*0b70*/  @P0 S2R R7, SR_CgaCtaId ;  /* 0x0000000000070919 */ /* 0x001e220000008800 */
[----:B------:R-:W-:Y:S01]  /*0b80*/  @P0 MOV R6, 0x400 ;  /* 0x0000040000060802 */ /* 0x000fe20000000f00 */
[----:B------:R-:W-:Y:S01]  /*0b90*/  @P0 VIADD R5, R0, -UR7 ;  /* 0x8000000700050c36 */ /* 0x000fe20008000000 */
[----:B------:R-:W-:-:S04]  /*0ba0*/  USHF.L.U32 UR7, UR7, 0x1, URZ ;  /* 0x0000000107077899 */ /* 0x000fc800080006ff */
[----:B------:R-:W-:Y:S01]  /*0bb0*/  UISETP.GE.U32.AND UP0, UPT, UR7, UR9, UPT ;  /* 0x000000090700728c */ /* 0x000fe2000bf06070 */
[----:B0-----:R-:W-:-:S05]  /*0bc0*/  @P0 LEA R6, R7, R6, 0x18 ;  /* 0x0000000607060211 */ /* 0x001fca00078ec0ff */
[----:B------:R-:W-:-:S05]  /*0bd0*/  @P0 IMAD R5, R5, 0x4, R6 ;  /* 0x0000000405050824 */ /* 0x000fca00078e0206 */
[----:B------:R-:W-:Y:S01]  /*0be0*/  @P0 LDS R24, [R5] ;  /* 0x0000000005180984 */ /* 0x000fe20000000800 */
[----:B------:R-:W-:Y:S06]  /*0bf0*/  BAR.SYNC.DEFER_BLOCKING 0x0 ;  /* 0x0000000000007b1d */ /* 0x000fec0000010000 */
[----:B------:R-:W0:Y:S02]  /*0c00*/  @P0 LDS R7, [R3] ;  /* 0x0000000003070984 */ /* 0x000e240000000800 */
[----:B0-----:R-:W-:-:S05]  /*0c10*/  @P0 IMAD.IADD R6, R24, 0x1, R7 ;  /* 0x0000000118060824 */ /* 0x001fca00078e0207 */
[----:B------:R0:W-:Y:S01]  /*0c20*/  @P0 STS [R3], R6 ;  /* 0x0000000603000388 */ /* 0x0001e20000000800 */
[----:B------:R-:W-:Y:S06]  /*0c30*/  BAR.SYNC.DEFER_BLOCKING 0x0 ;  /* 0x0000000000007b1d */ /* 0x000fec0000010000 */
[----:B------:R-:W-:Y:S05]  /*0c40*/  BRA.U !UP0, `(.L_x_8) ;  /* 0xfffffffd08c07547 */ /* 0x000fea000b83ffff */
.L_x_7:
[----:B------:R-:W2:Y:S01]  /*0c50*/  @!P1 LDS R7, [R3] ;  /* 0x0000000003079984 */ /* 0x000ea20000000800 */
[C---:B------:R-:W-:Y:S01]  /*0c60*/  VIADD R5, R0.reuse, 0xffffffff ;  /* 0xffffffff00057836 */ /* 0x040fe20000000000 */
[----:B------:R-:W-:Y:S01]  /*0c70*/  BSSY.RECONVERGENT B0, `(.L_x_9) ;  /* 0x0000011000007945 */ /* 0x000fe20003800200 */
[----:B0-----:R-:W-:-:S03]  /*0c80*/  VIADD R6, R0, 0xfffffffe ;  /* 0xfffffffe00067836 */ /* 0x001fc60000000000 */
[----:B------:R-:W-:Y:S01]  /*0c90*/  ISETP.GT.U32.AND P0, PT, R5, 0xfe, PT ;  /* 0x000000fe0500780c */ /* 0x000fe20003f04070 */
[----:B------:R-:W-:Y:S01]  /*0ca0*/  VIADD R5, R0, 0xffffff00 ;  /* 0xffffff0000057836 */ /* 0x000fe20000000000 */
[----:B------:R-:W-:Y:S01]  /*0cb0*/  ISETP.GT.U32.AND P2, PT, R6, 0xfd, PT ;  /* 0x000000fd0600780c */ /* 0x000fe20003f44070 */
[----:B--2---:R-:W-:Y:S01]  /*0cc0*/  @!P1 STS [R4], R7 ;  /* 0x0000000704009388 */ /* 0x004fe20000000800 */
[----:B------:R-:W-:Y:S09]  /*0cd0*/  BAR.SYNC.DEFER_BLOCKING 0x0 ;  /* 0x0000000000007b1d */ /* 0x000ff20000010000 */
[----:B------:R-:W0:Y:S01]  /*0ce0*/  @!P0 LDS R25, [R4+-0x4] ;  /* 0xfffffc0004198984 */ /* 0x000e220000000800 */
[----:B------:R-:W-:Y:S01]  /*0cf0*/  BAR.SYNC.DEFER_BLOCKING 0x0 ;  /* 0x0000000000007b1d */ /* 0x000fe20000010000 */
[----:B0-----:R-:W-:-:S04]  /*0d00*/  ISETP.NE.AND P0, PT, R25, RZ, PT ;  /* 0x000000ff1900720c */ /* 0x001fc80003f05270 */
[----:B------:R-:W-:-:S13]  /*0d10*/  ISETP.LT.U32.OR P0, PT, R5, -0xff, !P0 ;  /* 0xffffff010500780c */ /* 0x000fda0004701470 */
[----:B------:R-:W-:Y:S05]  /*0d20*/  @P0 BRA `(.L_x_10) ;  /* 0x0000000000140947 */ /* 0x000fea0003800000 */
[----:B------:R-:W0:Y:S02]  /*0d30*/  LDS R6, [R4] ;  /* 0x0000000004067984 */ /* 0x000e240000000800 */
[----:B0-----:R-:W-:-:S13]  /*0d40*/  ISETP.NE.AND P0, PT, R6, RZ, PT ;  /* 0x000000ff0600720c */ /* 0x001fda0003f05270 */
[----:B------:R-:W-:Y:S01]  /*0d50*/  @P0 VIMNMX R7, PT, PT, R25, R6, PT ;  /* 0x0000000619070248 */ /* 0x000fe20003fe0100 */
[----:B------:R0:W-:Y:S04]  /*0d60*/  @!P0 STS [R4], R25 ;  /* 0x0000001904008388 */ /* 0x0001e80000000800 */
[----:B------:R0:W-:Y:S02]  /*0d70*/  @P0 STS [R4], R7 ;  /* 0x0000000704000388 */ /* 0x0001e40000000800 */
.L_x_10:
[----:B------:R-:W-:Y:S05]  /*0d80*/  BSYNC.RECONVERGENT B0 ;  /* 0x0000000000007941 */ /* 0x000fea0003800200 */
.L_x_9:
[----:B------:R-:W-:Y:S01]  /*0d90*/  BAR.SYNC.DEFER_BLOCKING 0x0 ;  /* 0x0000000000007b1d */ /* 0x000fe20000010000 */
[----:B------:R-:W-:-:S05]  /*0da0*/  VIADD R6, R0, 0xfffffffc ;  /* 0xfffffffc00067836 */ /* 0x000fca0000000000 */
[----:B------:R-:W-:Y:S01]  /*0db0*/  BSSY.RECONVERGENT B0, `(.L_x_11) ;  /* 0x000000c000007945 */ /* 0x000fe20003800200 */
[----:B0-----:R-:W0:Y:S01]  /*0dc0*/  @!P2 LDS R25, [R4+-0x8] ;  /* 0xfffff8000419a984 */ /* 0x001e220000000800 */
[----:B------:R-:W-:Y:S01]  /*0dd0*/  BAR.SYNC.DEFER_BLOCKING 0x0 ;  /* 0x0000000000007b1d */ /* 0x000fe20000010000 */
[----:B------:R-:W-:Y:S02]  /*0de0*/  ISETP.GT.U32.AND P2, PT, R6, 0xfb, PT ;  /* 0x000000fb0600780c */ /* 0x000fe40003f44070 */
[----:B0-----:R-:W-:-:S04]  /*0df0*/  ISETP.NE.AND P0, PT, R25, RZ, PT ;  /* 0x000000ff1900720c */ /* 0x001fc80003f05270 */
[----:B------:R-:W-:-:S13]  /*0e00*/  ISETP.LT.U32.OR P0, PT, R5, -0xfe, !P0 ;  /* 0xffffff020500780c */ /* 0x000fda0004701470 */
[----:B------:R-:W-:Y:S05]  /*0e10*/  @P0 BRA `(.L_x_12) ;  /* 0x0000000000140947 */ /* 0x000fea0003800000 */
[----:B------:R-:W0:Y:S02]  /*0e20*/  LDS R6, [R4] ;  /* 0x0000000004067984 */ /* 0x000e240000000800 */
[----:B0-----:R-:W-:-:S13]  /*0e30*/  ISETP.NE.AND P0, PT, R6, RZ, PT ;  /* 0x000000ff0600720c */ /* 0x001fda0003f05270 */
[----:B------:R-:W-:-:S05]  /*0e40*/  @P0 VIMNMX R7, PT, PT, R25, R6, PT ;  /* 0x0000000619070248 */ /* 0x000fca0003fe0100 */
[----:B------:R0:W-:Y:S04]  /*0e50*/  @P0 STS [R4], R7 ;  /* 0x0000000704000388 */ /* 0x0001e80000000800 */
[----:B------:R0:W-:Y:S02]  /*0e60*/  @!P0 STS [R4], R25 ;  /* 0x0000001904008388 */ /* 0x0001e40000000800 */
.L_x_12:
[----:B------:R-:W-:Y:S05]  /*0e70*/  BSYNC.RECONVERGENT B0 ;  /* 0x0000000000007941 */ /* 0x000fea0003800200 */
.L_x_11:
        /* <DEDUP_REMOVED lines=14> */
.L_x_14:
[----:B------:R-:W-:Y:S05]  /*0f60*/  BSYNC.RECONVERGENT B0 ;  /* 0x0000000000007941 */ /* 0x000fea0003800200 */
.L_x_13:
        /* <DEDUP_REMOVED lines=14> */
.L_x_16:
[----:B------:R-:W-:Y:S05]  /*1050*/  BSYNC.RECONVERGENT B0 ;  /* 0x0000000000007941 */ /* 0x000fea0003800200 */
.L_x_15:
        /* <DEDUP_REMOVED lines=14> */
.L_x_18:
[----:B------:R-:W-:Y:S05]  /*1140*/  BSYNC.RECONVERGENT B0 ;  /* 0x0000000000007941 */ /* 0x000fea0003800200 */
.L_x_17:
        /* <DEDUP_REMOVED lines=14> */
.L_x_20:
[----:B------:R-:W-:Y:S05]  /*1230*/  BSYNC.RECONVERGENT B0 ;  /* 0x0000000000007941 */ /* 0x000fea0003800200 */
.L_x_19:
[----:B------:R-:W-:Y:S01]  /*1240*/  BAR.SYNC.DEFER_BLOCKING 0x0 ;  /* 0x0000000000007b1d */ /* 0x000fe20000010000 */
[----:B0-----:R-:W-:-:S05]  /*1250*/  LOP3.LUT R7, R0, 0x380, RZ, 0xc0, !PT ;  /* 0x0000038000077812 */ /* 0x001fca00078ec0ff */
[----:B------:R-:W-:Y:S01]  /*1260*/  BSSY.RECONVERGENT B0, `(.L_x_21) ;  /* 0x000000c000007945 */ /* 0x000fe20003800200 */
[----:B------:R-:W0:Y:S01]  /*1270*/  @!P2 LDS R25, [R4+-0x100] ;  /* 0xffff00000419a984 */ /* 0x000e220000000800 */
[----:B------:R-:W-:Y:S01]  /*1280*/  BAR.SYNC.DEFER_BLOCKING 0x0 ;  /* 0x0000000000007b1d */ /* 0x000fe20000010000 */
[----:B------:R-:W-:Y:S02]  /*1290*/  ISETP.NE.AND P2, PT, R7, 0x80, PT ;  /* 0x000000800700780c */ /* 0x000fe40003f45270 */
        /* <DEDUP_REMOVED lines=8> */
.L_x_22:
[----:B------:R-:W-:Y:S05]  /*1320*/  BSYNC.RECONVERGENT B0 ;  /* 0x0000000000007941 */ /* 0x000fea0003800200 */
.L_x_21:
[----:B------:R-:W-:Y:S06]  /*1330*/  BAR.SYNC.DEFER_BLOCKING 0x0 ;  /* 0x0000000000007b1d */ /* 0x000fec0000010000 */
[----:B------:R-:W-:Y:S01]  /*1340*/  BSSY.RECONVERGENT B0, `(.L_x_23) ;  /* 0x000000b000007945 */ /* 0x000fe20003800200 */
[----:B0-----:R-:W0:Y:S01]  /*1350*/  @!P2 LDS R25, [R4+-0x200] ;  /* 0xfffe00000419a984 */ /* 0x001e220000000800 */
[----:B------:R-:W-:Y:S01]  /*1360*/  BAR.SYNC.DEFER_BLOCKING 0x0 ;  /* 0x0000000000007b1d */ /* 0x000fe20000010000 */
[----:B0-----:R-:W-:-:S04]  /*1370*/  ISETP.NE.AND P0, PT, R25, RZ, PT ;  /* 0x000000ff1900720c */ /* 0x001fc80003f05270 */
[----:B------:R-:W-:-:S13]  /*1380*/  ISETP.NE.OR P0, PT, R7, 0x80, !P0 ;  /* 0x000000800700780c */ /* 0x000fda0004705670 */
[----:B------:R-:W-:Y:S05]  /*1390*/  @P0 BRA `(.L_x_24) ;  /* 0x0000000000140947 */ /* 0x000fea0003800000 */
[----:B------:R-:W0:Y:S02]  /*13a0*/  LDS R6, [R4] ;  /* 0x0000000004067984 */ /* 0x000e240000000800 */
[----:B0-----:R-:W-:-:S13]  /*13b0*/  ISETP.NE.AND P0, PT, R6, RZ, PT ;  /* 0x000000ff0600720c */ /* 0x001fda0003f05270 */
[----:B------:R-:W-:-:S05]  /*13c0*/  @P0 VIMNMX R5, PT, PT, R25, R6, PT ;  /* 0x0000000619050248 */ /* 0x000fca0003fe0100 */
[----:B------:R0:W-:Y:S04]  /*13d0*/  @P0 STS [R4], R5 ;  /* 0x0000000504000388 */ /* 0x0001e80000000800 */
[----:B------:R0:W-:Y:S02]  /*13e0*/  @!P0 STS [R4], R25 ;  /* 0x0000001904008388 */ /* 0x0001e40000000800 */
.L_x_24:
[----:B------:R-:W-:Y:S05]  /*13f0*/  BSYNC.RECONVERGENT B0 ;  /* 0x0000000000007941 */ /* 0x000fea0003800200 */
.L_x_23:
[----:B------:R-:W-:Y:S06]  /*1400*/  BAR.SYNC.DEFER_BLOCKING 0x0 ;  /* 0x0000000000007b1d */ /* 0x000fec0000010000 */
[----:B------:R-:W-:Y:S04]  /*1410*/  BSSY.RECONVERGENT B0, `(.L_x_25) ;  /* 0x000001b000007945 */ /* 0x000fe80003800200 */
[----:B------:R-:W-:Y:S05]  /*1420*/  @P1 BRA `(.L_x_26) ;  /* 0x0000000000641947 */ /* 0x000fea0003800000 */
[----:B------:R-:W2:Y:S01]  /*1430*/  S2UR UR8, SR_CgaCtaId ;  /* 0x00000000000879c3 */ /* 0x000ea20000008800 */
[----:B------:R-:W-:Y:S01]  /*1440*/  UMOV UR7, 0x400 ;  /* 0x0000040000077882 */ /* 0x000fe20000000000 */
[----:B------:R-:W-:Y:S01]  /*1450*/  LDS R8, [R3] ;  /* 0x0000000003087984 */ /* 0x000fe20000000800 */
[----:B------:R-:W-:Y:S01]  /*1460*/  BSSY.RECONVERGENT B1, `(.L_x_27) ;  /* 0x0000012000017945 */ /* 0x000fe20003800200 */
[----:B--2---:R-:W-:-:S09]  /*1470*/  ULEA UR7, UR8, UR7, 0x18 ;  /* 0x0000000708077291 */ /* 0x004fd2000f8ec0ff */
[----:B0-----:R-:W0:Y:S02]  /*1480*/  LDS R5, [UR7+0x7fc] ;  /* 0x0007fc07ff057984 */ /* 0x001e240008000800 */
[----:B0-----:R-:W-:Y:S01]  /*1490*/  IADD3 R6, PT, PT, -R5, 0x400, RZ ;  /* 0x0000040005067810 */ /* 0x001fe20007ffe1ff */
[----:B------:R-:W-:-:S03]  /*14a0*/  IMAD.IADD R5, R8, 0x1, -R5 ;  /* 0x0000000108057824 */ /* 0x000fc600078e0a05 */
[----:B------:R-:W-:Y:S02]  /*14b0*/  I2FP.F32.S32 R6, R6 ;  /* 0x0000000600067245 */ /* 0x000fe40000201400 */
[----:B------:R-:W-:Y:S02]  /*14c0*/  I2FP.F32.S32 R5, R5 ;  /* 0x0000000500057245 */ /* 0x000fe40000201400 */
[----:B------:R-:W0:Y:S08]  /*14d0*/  MUFU.RCP R7, R6 ;  /* 0x0000000600077308 */ /* 0x000e300000001000 */
[----:B------:R-:W2:Y:S01]  /*14e0*/  FCHK P0, R5, R6 ;  /* 0x0000000605007302 */ /* 0x000ea20000000000 */
[----:B0-----:R-:W-:-:S04]  /*14f0*/  FFMA R8, -R6, R7, 1 ;  /* 0x3f80000006087423 */ /* 0x001fc80000000107 */
[----:B------:R-:W-:-:S04]  /*1500*/  FFMA R8, R7, R8, R7 ;  /* 0x0000000807087223 */ /* 0x000fc80000000007 */
[----:B------:R-:W-:-:S04]  /*1510*/  FFMA R7, R5, R8, RZ ;  /* 0x0000000805077223 */ /* 0x000fc800000000ff */
[----:B------:R-:W-:-:S04]  /*1520*/  FFMA R9, -R6, R7, R5 ;  /* 0x0000000706097223 */ /* 0x000fc80000000105 */
[----:B------:R-:W-:Y:S01]  /*1530*/  FFMA R7, R8, R9, R7 ;  /* 0x0000000908077223 */ /* 0x000fe20000000007 */
[----:B--2---:R-:W-:Y:S06]  /*1540*/  @!P0 BRA `(.L_x_28) ;  /* 0x00000000000c8947 */ /* 0x004fec0003800000 */
[----:B------:R-:W-:-:S07]  /*1550*/  MOV R8, 0x1570 ;  /* 0x0000157000087802 */ /* 0x000fce0000000f00 */
[----:B-1----:R-:W-:Y:S05]  /*1560*/  CALL.REL.NOINC `($__internal_0_$__cuda_sm3x_div_rn_noftz_f32_slowpath) ;  /* 0x0000000800c07944 */ /* 0x002fea0003c00000 */
[----:B------:R-:W-:-:S07]  /*1570*/  IMAD.MOV.U32 R7, RZ, RZ, R5 ;  /* 0x000000ffff077224 */ /* 0x000fce00078e0005 */
.L_x_28:
[----:B------:R-:W-:Y:S05]  /*1580*/  BSYNC.RECONVERGENT B1 ;  /* 0x0000000000017941 */ /* 0x000fea0003800200 */
.L_x_27:
[----:B------:R-:W-:-:S06]  /*1590*/  FMUL R7, R7, 255 ;  /* 0x437f000007077820 */ /* 0x000fcc0000400000 */
[----:B------:R-:W0:Y:S02]  /*15a0*/  F2I.TRUNC.NTZ R7, R7 ;  /* 0x0000000700077305 */ /* 0x000e24000020f100 */
[----:B0-----:R2:W-:Y:S02]  /*15b0*/  STS.U8 [R0+UR6], R7 ;  /* 0x0000000700007988 */ /* 0x0015e40008000006 */
.L_x_26:
[----:B------:R-:W-:Y:S05]  /*15c0*/  BSYNC.RECONVERGENT B0 ;  /* 0x0000000000007941 */ /* 0x000fea0003800200 */
.L_x_25:
[----:B------:R-:W-:Y:S01]  /*15d0*/  LOP3.LUT R8, R2, 0x3, RZ, 0xc0, !PT ;  /* 0x0000000302087812 */ /* 0x000fe200078ec0ff */
[----:B------:R-:W-:Y:S01]  /*15e0*/  BAR.SYNC.DEFER_BLOCKING 0x0 ;  /* 0x0000000000007b1d */ /* 0x000fe20000010000 */
[----:B------:R-:W-:Y:S02]  /*15f0*/  IMAD.MOV.U32 R10, RZ, RZ, R0 ;  /* 0x000000ffff0a7224 */ /* 0x000fe400078e0000 */
[----:B------:R-:W-:-:S03]  /*1600*/  ISETP.NE.AND P0, PT, R8, 0x3, PT ;  /* 0x000000030800780c */ /* 0x000fc60003f05270 */
[----:B------:R-:W-:Y:S10]  /*1610*/  BSSY.RECONVERGENT B0, `(.L_x_29) ;  /* 0x0000028000007945 */ /* 0x000ff40003800200 */
[----:B------:R-:W-:Y:S05]  /*1620*/  @!P0 BRA `(.L_x_30) ;  /* 0x0000000000988947 */ /* 0x000fea0003800000 */
[----:B------:R-:W3:Y:S01]  /*1630*/  LD.E.U8 R12, desc[UR10][R12.64+0x5] ;  /* 0x0000050a0c0c7980 */ /* 0x000ee2000c101100 */
[----:B0-----:R-:W-:Y:S01]  /*1640*/  MOV R5, 0x400 ;  /* 0x0000040000057802 */ /* 0x001fe20000000f00 */
[----:B--2---:R-:W-:Y:S01]  /*1650*/  IMAD.MOV.U32 R7, RZ, RZ, RZ ;  /* 0x000000ffff077224 */ /* 0x004fe200078e00ff */
[----:B------:R-:W0:Y:S01]  /*1660*/  S2R R6, SR_CgaCtaId ;  /* 0x0000000000067919 */ /* 0x000e220000008800 */
[----:B------:R-:W-:Y:S02]  /*1670*/  VIADD R10, R0, UR14 ;  /* 0x0000000e000a7c36 */ /* 0x000fe40008000000 */
[----:B------:R-:W-:-:S05]  /*1680*/  VIADD R5, R5, 0x800 ;  /* 0x0000080005057836 */ /* 0x000fca0000000000 */
[----:B0-----:R-:W-:Y:S01]  /*1690*/  LEA R5, R6, R5, 0x18 ;  /* 0x0000000506057211 */ /* 0x001fe200078ec0ff */
[----:B------:R-:W-:-:S04]  /*16a0*/  IMAD.MOV.U32 R6, RZ, RZ, R0 ;  /* 0x000000ffff067224 */ /* 0x000fc800078e0000 */
[----:B------:R-:W-:-:S03]  /*16b0*/  IMAD.WIDE R6, R11, 0x405, R6 ;  /* 0x000004050b067825 */ /* 0x000fc600078e0206 */
[----:B------:R-:W-:-:S04]  /*16c0*/  IADD3 R6, P0, PT, R6, UR12, RZ ;  /* 0x0000000c06067c10 */ /* 0x000fc8000ff1e0ff */
[----:B------:R-:W-:Y:S02]  /*16d0*/  IADD3.X R7, PT, PT, R7, UR13, RZ, P0, !PT ;  /* 0x0000000d07077c10 */ /* 0x000fe400087fe4ff */
[----:B------:R-:W-:Y:S01]  /*16e0*/  ISETP.NE.AND P0, PT, R8, RZ, PT ;  /* 0x000000ff0800720c */ /* 0x000fe20003f05270 */
[----:B---3--:R-:W-:-:S06]  /*16f0*/  IMAD.IADD R9, R5, 0x1, R12 ;  /* 0x0000000105097824 */ /* 0x008fcc00078e020c */
[----:B------:R-:W0:Y:S04]  /*1700*/  LDS.U8 R9, [R9] ;  /* 0x0000000009097984 */ /* 0x000e280000000000 */
[----:B0-----:R3:W-:Y:S02]  /*1710*/  ST.E.U8 desc[UR10][R6.64+0x5], R9 ;  /* 0x0000050906007985 */ /* 0x0017e4000c10110a */
[----:B------:R-:W-:Y:S05]  /*1720*/  @!P0 BRA `(.L_x_30) ;  /* 0x0000000000588947 */ /* 0x000fea0003800000 */
[----:B------:R-:W2:Y:S01]  /*1730*/  LD.E.U8 R14, desc[UR10][R14.64+0x5] ;  /* 0x0000050a0e0e7980 */ /* 0x000ea2000c101100 */
[----:B---3--:R-:W-:Y:S02]  /*1740*/  IMAD.MOV.U32 R6, RZ, RZ, R10 ;  /* 0x000000ffff067224 */ /* 0x008fe400078e000a */
[----:B------:R-:W-:Y:S02]  /*1750*/  IMAD.MOV.U32 R7, RZ, RZ, RZ ;  /* 0x000000ffff077224 */ /* 0x000fe400078e00ff */
[----:B------:R-:W-:Y:S02]  /*1760*/  VIADD R10, R10, UR14 ;  /* 0x0000000e0a0a7c36 */ /* 0x000fe40008000000 */
[----:B------:R-:W-:-:S03]  /*1770*/  IMAD.WIDE R6, R11, 0x405, R6 ;  /* 0x000004050b067825 */ /* 0x000fc600078e0206 */
[----:B------:R-:W-:-:S04]  /*1780*/  IADD3 R6, P0, PT, R6, UR12, RZ ;  /* 0x0000000c06067c10 */ /* 0x000fc8000ff1e0ff */
[----:B------:R-:W-:Y:S02]  /*1790*/  IADD3.X R7, PT, PT, R7, UR13, RZ, P0, !PT ;  /* 0x0000000d07077c10 */ /* 0x000fe400087fe4ff */
[----:B------:R-:W-:Y:S01]  /*17a0*/  ISETP.NE.AND P0, PT, R8, 0x1, PT ;  /* 0x000000010800780c */ /* 0x000fe20003f05270 */
[----:B--2---:R-:W-:-:S06]  /*17b0*/  IMAD.IADD R9, R5, 0x1, R14 ;  /* 0x0000000105097824 */ /* 0x004fcc00078e020e */
[----:B------:R-:W0:Y:S04]  /*17c0*/  LDS.U8 R9, [R9] ;  /* 0x0000000009097984 */ /* 0x000e280000000000 */
[----:B0-----:R4:W-:Y:S02]  /*17d0*/  ST.E.U8 desc[UR10][R6.64+0x5], R9 ;  /* 0x0000050906007985 */ /* 0x0019e4000c10110a */
[----:B------:R-:W-:Y:S05]  /*17e0*/  @!P0 BRA `(.L_x_30) ;  /* 0x0000000000288947 */ /* 0x000fea0003800000 */
[----:B------:R-:W2:Y:S01]  /*17f0*/  LD.E.U8 R16, desc[UR10][R16.64+0x5] ;  /* 0x0000050a10107980 */ /* 0x000ea2000c101100 */
[----:B----4-:R-:W-:Y:S02]  /*1800*/  IMAD.MOV.U32 R6, RZ, RZ, R10 ;  /* 0x000000ffff067224 */ /* 0x010fe400078e000a */
[----:B------:R-:W-:Y:S02]  /*1810*/  IMAD.MOV.U32 R7, RZ, RZ, RZ ;  /* 0x000000ffff077224 */ /* 0x000fe400078e00ff */
[----:B------:R-:W-:Y:S02]  /*1820*/  VIADD R10, R10, UR14 ;  /* 0x0000000e0a0a7c36 */ /* 0x000fe40008000000 */
[----:B------:R-:W-:-:S03]  /*1830*/  IMAD.WIDE R6, R11, 0x405, R6 ;  /* 0x000004050b067825 */ /* 0x000fc600078e0206 */
[----:B------:R-:W-:-:S04]  /*1840*/  IADD3 R6, P0, PT, R6, UR12, RZ ;  /* 0x0000000c06067c10 */ /* 0x000fc8000ff1e0ff */
[----:B------:R-:W-:Y:S01]  /*1850*/  IADD3.X R7, PT, PT, R7, UR13, RZ, P0, !PT ;  /* 0x0000000d07077c10 */ /* 0x000fe200087fe4ff */
[----:B--2---:R-:W-:-:S06]  /*1860*/  IMAD.IADD R5, R5, 0x1, R16 ;  /* 0x0000000105057824 */ /* 0x004fcc00078e0210 */
[----:B------:R-:W0:Y:S04]  /*1870*/  LDS.U8 R5, [R5] ;  /* 0x0000000005057984 */ /* 0x000e280000000000 */
[----:B0-----:R0:W-:Y:S02]  /*1880*/  ST.E.U8 desc[UR10][R6.64+0x5], R5 ;  /* 0x0000050506007985 */ /* 0x0011e4000c10110a */
.L_x_30:
[----:B------:R-:W-:Y:S05]  /*1890*/  BSYNC.RECONVERGENT B0 ;  /* 0x0000000000007941 */ /* 0x000fea0003800200 */
.L_x_29:
[----:B------:R-:W-:Y:S01]  /*18a0*/  ISETP.GE.U32.AND P0, PT, R2, 0x3, PT ;  /* 0x000000030200780c */ /* 0x000fe20003f06070 */
[----:B------:R-:W-:-:S12]  /*18b0*/  BSSY.RECONVERGENT B0, `(.L_x_31) ;  /* 0x0000035000007945 */ /* 0x000fd80003800200 */
[----:B------:R-:W-:Y:S05]  /*18c0*/  @!P0 BRA `(.L_x_32) ;  /* 0x0000000000cc8947 */ /* 0x000fea0003800000 */
[----:B0--34-:R-:W0:Y:S01]  /*18d0*/  S2R R6, SR_CgaCtaId ;  /* 0x0000000000067919 */ /* 0x019e220000008800 */
[----:B------:R-:W-:-:S05]  /*18e0*/  MOV R5, 0x400 ;  /* 0x0000040000057802 */ /* 0x000fca0000000f00 */
[----:B------:R-:W-:-:S05]  /*18f0*/  VIADD R5, R5, 0x800 ;  /* 0x0000080005057836 */ /* 0x000fca0000000000 */
[----:B0-----:R-:W-:-:S07]  /*1900*/  LEA R5, R6, R5, 0x18 ;  /* 0x0000000506057211 */ /* 0x001fce00078ec0ff */
.L_x_33:
[----:B------:R-:W-:-:S05]  /*1910*/  IADD3 R12, P0, PT, R10, UR4, RZ ;  /* 0x000000040a0c7c10 */ /* 0x000fca000ff1e0ff */
[----:B0-----:R-:W-:-:S05]  /*1920*/  IMAD.X R13, RZ, RZ, UR5, P0 ;  /* 0x00000005ff0d7e24 */ /* 0x001fca00080e06ff */
[----:B------:R-:W3:Y:S01]  /*1930*/  LD.E.U8 R12, desc[UR10][R12.64+0x5] ;  /* 0x0000050a0c0c7980 */ /* 0x000ee2000c101100 */
[----:B------:R-:W-:Y:S02]  /*1940*/  IMAD.MOV.U32 R8, RZ, RZ, R10 ;  /* 0x000000ffff087224 */ /* 0x000fe400078e000a */
[----:B------:R-:W-:Y:S02]  /*1950*/  IMAD.MOV.U32 R9, RZ, RZ, RZ ;  /* 0x000000ffff097224 */ /* 0x000fe400078e00ff */
[----:B------:R-:W-:Y:S02]  /*1960*/  VIADD R6, R10, UR14 ;  /* 0x0000000e0a067c36 */ /* 0x000fe40008000000 */
[----:B------:R-:W-:-:S03]  /*1970*/  IMAD.WIDE R8, R11, 0x405, R8 ;  /* 0x000004050b087825 */ /* 0x000fc600078e0208 */
[----:B------:R-:W-:Y:S02]  /*1980*/  IADD3 R16, P1, PT, R6, UR4, RZ ;  /* 0x0000000406107c10 */ /* 0x000fe4000ff3e0ff */
[----:B------:R-:W-:-:S03]  /*1990*/  IADD3 R14, P0, PT, R8, UR12, RZ ;  /* 0x0000000c080e7c10 */ /* 0x000fc6000ff1e0ff */
[----:B------:R-:W-:Y:S01]  /*19a0*/  IMAD.X R17, RZ, RZ, UR5, P1 ;  /* 0x00000005ff117e24 */ /* 0x000fe200088e06ff */
[----:B------:R-:W-:Y:S01]  /*19b0*/  IADD3.X R15, PT, PT, R9, UR13, RZ, P0, !PT ;  /* 0x0000000d090f7c10 */ /* 0x000fe200087fe4ff */
[----:B---3--:R-:W-:-:S05]  /*19c0*/  IMAD.IADD R18, R5, 0x1, R12 ;  /* 0x0000000105127824 */ /* 0x008fca00078e020c */
[----:B------:R-:W0:Y:S04]  /*19d0*/  LDS.U8 R21, [R18] ;  /* 0x0000000012157984 */ /* 0x000e280000000000 */
[----:B0-----:R-:W-:Y:S04]  /*19e0*/  ST.E.U8 desc[UR10][R14.64+0x5], R21 ;  /* 0x000005150e007985 */ /* 0x001fe8000c10110a */
[----:B------:R-:W3:Y:S01]  /*19f0*/  LD.E.U8 R16, desc[UR10][R16.64+0x5] ;  /* 0x0000050a10107980 */ /* 0x000ee2000c101100 */
[----:B--2---:R-:W-:Y:S02]  /*1a00*/  IMAD.MOV.U32 R7, RZ, RZ, RZ ;  /* 0x000000ffff077224 */ /* 0x004fe400078e00ff */
[----:B------:R-:W-:-:S02]  /*1a10*/  VIADD R8, R6, UR14 ;  /* 0x0000000e06087c36 */ /* 0x000fc40008000000 */
        /* <DEDUP_REMOVED lines=8> */
[----:B------:R-:W2:Y:S01]  /*1aa0*/  LD.E.U8 R18, desc[UR10][R18.64+0x5] ;  /* 0x0000050a12127980 */ /* 0x000ea2000c101100 */
[----:B------:R-:W-:Y:S02]  /*1ab0*/  IMAD.MOV.U32 R9, RZ, RZ, RZ ;  /* 0x000000ffff097224 */ /* 0x000fe400078e00ff */
[----:B------:R-:W-:-:S02]  /*1ac0*/  VIADD R6, R8, UR14 ;  /* 0x0000000e08067c36 */ /* 0x000fc40008000000 */
[----:B------:R-:W-:-:S03]  /*1ad0*/  IMAD.WIDE R8, R11, 0x405, R8 ;  /* 0x000004050b087825 */ /* 0x000fc600078e0208 */
[----:B------:R-:W-:Y:S02]  /*1ae0*/  IADD3 R16, P1, PT, R6, UR4, RZ ;  /* 0x0000000406107c10 */ /* 0x000fe4000ff3e0ff */
[----:B------:R-:W-:-:S03]  /*1af0*/  IADD3 R14, P0, PT, R8, UR12, RZ ;  /* 0x0000000c080e7c10 */ /* 0x000fc6000ff1e0ff */
[----:B------:R-:W-:Y:S01]  /*1b00*/  IMAD.X R17, RZ, RZ, UR5, P1 ;  /* 0x00000005ff117e24 */ /* 0x000fe200088e06ff */
[----:B------:R-:W-:Y:S01]  /*1b10*/  IADD3.X R15, PT, PT, R9, UR13, RZ, P0, !PT ;  /* 0x0000000d090f7c10 */ /* 0x000fe200087fe4ff */
[----:B--2---:R-:W-:-:S05]  /*1b20*/  IMAD.IADD R20, R5, 0x1, R18 ;  /* 0x0000000105147824 */ /* 0x004fca00078e0212 */
[----:B------:R-:W0:Y:S04]  /*1b30*/  LDS.U8 R7, [R20] ;  /* 0x0000000014077984 */ /* 0x000e280000000000 */
[----:B0-----:R0:W-:Y:S04]  /*1b40*/  ST.E.U8 desc[UR10][R14.64+0x5], R7 ;  /* 0x000005070e007985 */ /* 0x0011e8000c10110a */
[----:B------:R-:W2:Y:S01]  /*1b50*/  LD.E.U8 R16, desc[UR10][R16.64+0x5] ;  /* 0x0000050a10107980 */ /* 0x000ea2000c101100 */
[----:B------:R-:W-:Y:S02]  /*1b60*/  VIADD R10, R6, UR14 ;  /* 0x0000000e060a7c36 */ /* 0x000fe40008000000 */
[----:B0-----:R-:W-:-:S02]  /*1b70*/  IMAD.MOV.U32 R7, RZ, RZ, RZ ;  /* 0x000000ffff077224 */ /* 0x001fc400078e00ff */
[----:B------:R-:W-:-:S03]  /*1b80*/  IMAD.WIDE R8, R11, 0x405, R6 ;  /* 0x000004050b087825 */ /* 0x000fc600078e0206 */
[----:B------:R-:W-:-:S04]  /*1b90*/  IADD3 R8, P0, PT, R8, UR12, RZ ;  /* 0x0000000c08087c10 */ /* 0x000fc8000ff1e0ff */
[----:B------:R-:W-:Y:S02]  /*1ba0*/  IADD3.X R9, PT, PT, R9, UR13, RZ, P0, !PT ;  /* 0x0000000d09097c10 */ /* 0x000fe400087fe4ff */
[----:B------:R-:W-:Y:S01]  /*1bb0*/  ISETP.GE.U32.AND P0, PT, R10, 0x400, PT ;  /* 0x000004000a00780c */ /* 0x000fe20003f06070 */
[----:B--2---:R-:W-:-:S05]  /*1bc0*/  IMAD.IADD R12, R5, 0x1, R16 ;  /* 0x00000001050c7824 */ /* 0x004fca00078e0210 */
[----:B------:R-:W0:Y:S04]  /*1bd0*/  LDS.U8 R13, [R12] ;  /* 0x000000000c0d7984 */ /* 0x000e280000000000 */
[----:B0-----:R0:W-:Y:S03]  /*1be0*/  ST.E.U8 desc[UR10][R8.64+0x5], R13 ;  /* 0x0000050d08007985 */ /* 0x0011e6000c10110a */
[----:B------:R-:W-:Y:S05]  /*1bf0*/  @!P0 BRA `(.L_x_33) ;  /* 0xfffffffc00448947 */ /* 0x000fea000383ffff */
.L_x_32:
[----:B------:R-:W-:Y:S05]  /*1c00*/  BSYNC.RECONVERGENT B0 ;  /* 0x0000000000007941 */ /* 0x000fea0003800200 */
.L_x_31:
[----:B------:R-:W-:Y:S01]  /*1c10*/  BAR.SYNC.DEFER_BLOCKING 0x0 ;  /* 0x0000000000007b1d */ /* 0x000fe20000010000 */
[----:B------:R-:W-:-:S05]  /*1c20*/  ISETP.NE.AND P0, PT, R0, RZ, PT ;  /* 0x000000ff0000720c */ /* 0x000fca0003f05270 */
[----:B------:R-:W-:Y:S08]  /*1c30*/  BSSY B0, `(.L_x_34) ;  /* 0x000003c000007945 */ /* 0x000ff00003800000 */
[----:B------:R-:W-:Y:S05]  /*1c40*/  @P0 BRA `(.L_x_35) ;  /* 0x0000000000e80947 */ /* 0x000fea0003800000 */
[----:B------:R-:W5:Y:S01]  /*1c50*/  S2UR UR5, SR_CgaCtaId ;  /* 0x00000000000579c3 */ /* 0x000f620000008800 */
[----:B------:R-:W-:Y:S02]  /*1c60*/  UMOV UR4, 0x400 ;  /* 0x0000040000047882 */ /* 0x000fe40000000000 */
[----:B-----5:R-:W-:-:S09]  /*1c70*/  ULEA UR4, UR5, UR4, 0x18 ;  /* 0x0000000405047291 */ /* 0x020fd2000f8ec0ff */
[----:B0-234-:R-:W-:Y:S04]  /*1c80*/  LDS.64 R6, [UR4+0x908] ;  /* 0x00090804ff067984 */ /* 0x01dfe80008000a00 */
[----:B------:R-:W0:Y:S02]  /*1c90*/  LDS.64 R16, [UR4+0x900] ;  /* 0x00090004ff107984 */ /* 0x000e240008000a00 */
[----:B0-----:R-:W-:Y:S02]  /*1ca0*/  IMAD.WIDE R8, R16, 0x405, R6 ;  /* 0x0000040510087825 */ /* 0x001fe400078e0206 */
[----:B------:R-:W0:Y:S04]  /*1cb0*/  LDS.64 R6, [UR4+0x910] ;  /* 0x00091004ff067984 */ /* 0x000e280008000a00 */
[----:B------:R-:W2:Y:S04]  /*1cc0*/  LD.E.U8 R15, desc[UR10][R8.64+0x3] ;  /* 0x0000030a080f7980 */ /* 0x000ea8000c101100 */
[----:B------:R-:W3:Y:S04]  /*1cd0*/  LD.E.U8 R13, desc[UR10][R8.64+0x4] ;  /* 0x0000040a080d7980 */ /* 0x000ee8000c101100 */
[----:B------:R-:W4:Y:S04]  /*1ce0*/  LD.E.U8 R11, desc[UR10][R8.64+0x1] ;  /* 0x0000010a080b7980 */ /* 0x000f28000c101100 */
[----:B------:R-:W5:Y:S01]  /*1cf0*/  LD.E.U8 R5, desc[UR10][R8.64+0x2] ;  /* 0x0000020a08057980 */ /* 0x000f62000c101100 */
[----:B0-----:R-:W-:-:S05]  /*1d00*/  IMAD.WIDE R6, R17, 0x405, R6 ;  /* 0x0000040511067825 */ /* 0x001fca00078e0206 */
[----:B--2---:R-:W-:Y:S04]  /*1d10*/  ST.E.U8 desc[UR10][R6.64+0x3], R15 ;  /* 0x0000030f06007985 */ /* 0x004fe8000c10110a */
[----:B---3--:R-:W-:Y:S04]  /*1d20*/  ST.E.U8 desc[UR10][R6.64+0x4], R13 ;  /* 0x0000040d06007985 */ /* 0x008fe8000c10110a */
[----:B----4-:R-:W-:Y:S04]  /*1d30*/  ST.E.U8 desc[UR10][R6.64+0x1], R11 ;  /* 0x0000010b06007985 */ /* 0x010fe8000c10110a */
[----:B-----5:R-:W-:Y:S01]  /*1d40*/  ST.E.U8 desc[UR10][R6.64+0x2], R5 ;  /* 0x0000020506007985 */ /* 0x020fe2000c10110a */
[----:B------:R-:W-:Y:S06]  /*1d50*/  MEMBAR.SC.SYS ;  /* 0x0000000000007992 */ /* 0x000fec0000003000 */
[----:B------:R-:W-:-:S00]  /*1d60*/  ERRBAR ;  /* 0x00000000000079ab */ /* 0x000fc00000000000 */
[----:B------:R-:W-:Y:S06]  /*1d70*/  CGAERRBAR ;  /* 0x00000000000075ab */ /* 0x000fec0000000000 */
[----:B------:R-:W-:Y:S04]  /*1d80*/  CCTL.IVALL ;  /* 0x00000000ff00798f */ /* 0x000fe80002000000 */
[----:B------:R-:W-:Y:S01]  /*1d90*/  LDS R5, [UR4+0x904] ;  /* 0x00090404ff057984 */ /* 0x000fe20008000800 */
[----:B------:R-:W-:-:S03]  /*1da0*/  IMAD.MOV.U32 R9, RZ, RZ, 0x1 ;  /* 0x00000001ff097424 */ /* 0x000fc600078e00ff */
[----:B------:R-:W0:Y:S02]  /*1db0*/  LDS.64 R6, [UR4+0x910] ;  /* 0x00091004ff067984 */ /* 0x000e240008000a00 */
[----:B0-----:R-:W-:-:S05]  /*1dc0*/  IMAD.WIDE R6, R5, 0x405, R6 ;  /* 0x0000040505067825 */ /* 0x001fca00078e0206 */
[----:B------:R-:W-:Y:S04]  /*1dd0*/  ST.E.U8 desc[UR10][R6.64], R9 ;  /* 0x0000000906007985 */ /* 0x000fe8000c10110a */
[----:B------:R-:W-:Y:S04]  /*1de0*/  LDS R5, [UR4+0x900] ;  /* 0x00090004ff057984 */ /* 0x000fe80008000800 */
[----:B------:R-:W0:Y:S02]  /*1df0*/  LDS.64 R8, [UR4+0x908] ;  /* 0x00090804ff087984 */ /* 0x000e240008000a00 */
[----:B0-----:R-:W-:-:S05]  /*1e00*/  IMAD.WIDE R8, R5, 0x405, R8 ;  /* 0x0000040505087825 */ /* 0x001fca00078e0208 */
[----:B------:R0:W-:Y:S01]  /*1e10*/  ST.E.U8 desc[UR10][R8.64], RZ ;  /* 0x000000ff08007985 */ /* 0x0001e2000c10110a */
[----:B------:R-:W-:Y:S06]  /*1e20*/  MEMBAR.SC.SYS ;  /* 0x0000000000007992 */ /* 0x000fec0000003000 */
[----:B------:R-:W-:-:S00]  /*1e30*/  ERRBAR ;  /* 0x00000000000079ab */ /* 0x000fc00000000000 */
[----:B------:R-:W-:Y:S06]  /*1e40*/  CGAERRBAR ;  /* 0x00000000000075ab */ /* 0x000fec0000000000 */
[----:B------:R-:W-:Y:S04]  /*1e50*/  CCTL.IVALL ;  /* 0x00000000ff00798f */ /* 0x000fe80002000000 */
[----:B------:R-:W2:Y:S01]  /*1e60*/  LDS R5, [UR4+0x904] ;  /* 0x00090404ff057984 */ /* 0x000ea20008000800 */
[----:B------:R-:W3:Y:S01]  /*1e70*/  LDC.64 R10, c[0x0][0x390] ;  /* 0x0000e400ff0a7b82 */ /* 0x000ee20000000a00 */
[----:B------:R-:W-:Y:S02]  /*1e80*/  BSSY B1, `(.L_x_36) ;  /* 0x0000012000017945 */ /* 0x000fe40003800000 */
[----:B0-----:R-:W4:Y:S02]  /*1e90*/  LDS.64 R6, [UR4+0x910] ;  /* 0x00091004ff067984 */ /* 0x001f240008000a00 */
.L_x_37:
[----:B---3--:R-:W3:Y:S01]  /*1ea0*/  LDG.E.U8.STRONG.SYS R8, desc[UR10][R10.64] ;  /* 0x0000000a0a087981 */ /* 0x008ee2000c1f5100 */
[----:B------:R-:W-:Y:S05]  /*1eb0*/  YIELD ;  /* 0x0000000000007946 */ /* 0x000fea0003800000 */
[----:B---3--:R-:W-:-:S13]  /*1ec0*/  ISETP.NE.AND P0, PT, R8, RZ, PT ;  /* 0x000000ff0800720c */ /* 0x008fda0003f05270 */
[----:B------:R-:W-:Y:S05]  /*1ed0*/  @P0 BREAK B1 ;  /* 0x0000000000010942 */ /* 0x000fea0003800000 */
[----:B------:R-:W-:Y:S05]  /*1ee0*/  @P0 BRA `(.L_x_35) ;  /* 0x0000000000400947 */ /* 0x000fea0003800000 */
[----:B--2---:R-:W-:-:S04]  /*1ef0*/  VIADD R5, R5, 0x1 ;  /* 0x0000000105057836 */ /* 0x004fc80000000000 */
[----:B------:R-:W-:-:S05]  /*1f00*/  IMAD.HI R8, R5, 0x66666667, RZ ;  /* 0x6666666705087827 */ /* 0x000fca00078e02ff */
[----:B------:R-:W-:-:S04]  /*1f10*/  SHF.R.U32.HI R9, RZ, 0x1f, R8 ;  /* 0x0000001fff097819 */ /* 0x000fc80000011608 */
[----:B------:R-:W-:-:S05]  /*1f20*/  LEA.HI.SX32 R8, R8, R9, 0x1e ;  /* 0x0000000908087211 */ /* 0x000fca00078ff2ff */
[----:B------:R-:W-:-:S04]  /*1f30*/  IMAD R5, R8, -0xa, R5 ;  /* 0xfffffff608057824 */ /* 0x000fc800078e0205 */
[----:B------:R-:W-:-:S05]  /*1f40*/  IMAD R9, R5, 0x405, RZ ;  /* 0x0000040505097824 */ /* 0x000fca00078e02ff */
[----:B----4-:R-:W-:-:S04]  /*1f50*/  IADD3 R8, P0, PT, R6, R9, RZ ;  /* 0x0000000906087210 */ /* 0x010fc80007f1e0ff */
[----:B------:R-:W-:-:S05]  /*1f60*/  LEA.HI.X.SX32 R9, R9, R7, 0x1, P0 ;  /* 0x0000000709097211 */ /* 0x000fca00000f0eff */
[----:B------:R-:W2:Y:S02]  /*1f70*/  LD.E.U8 R8, desc[UR10][R8.64] ;  /* 0x0000000a08087980 */ /* 0x000ea4000c101100 */
[----:B--2---:R-:W-:-:S13]  /*1f80*/  ISETP.NE.AND P0, PT, R8, RZ, PT ;  /* 0x000000ff0800720c */ /* 0x004fda0003f05270 */
[----:B------:R-:W-:Y:S05]  /*1f90*/  @P0 BRA `(.L_x_37) ;  /* 0xfffffffc00c00947 */ /* 0x000fea000383ffff */
[----:B------:R-:W-:Y:S05]  /*1fa0*/  BSYNC B1 ;  /* 0x0000000000017941 */ /* 0x000fea0003800000 */
.L_x_36:
[----:B------:R-:W0:Y:S01]  /*1fb0*/  S2UR UR5, SR_CgaCtaId ;  /* 0x00000000000579c3 */ /* 0x000e220000008800 */
[----:B------:R-:W-:Y:S02]  /*1fc0*/  UMOV UR4, 0x400 ;  /* 0x0000040000047882 */ /* 0x000fe40000000000 */
[----:B0-----:R-:W-:-:S09]  /*1fd0*/  ULEA UR4, UR5, UR4, 0x18 ;  /* 0x0000000405047291 */ /* 0x001fd2000f8ec0ff */
[----:B------:R0:W-:Y:S03]  /*1fe0*/  STS [UR4+0x904], R5 ;  /* 0x00090405ff007988 */ /* 0x0001e60008000804 */
.L_x_35:
[----:B------:R-:W-:Y:S05]  /*1ff0*/  BSYNC B0 ;  /* 0x0000000000007941 */ /* 0x000fea0003800000 */
.L_x_34:
[----:B------:R-:W-:Y:S06]  /*2000*/  MEMBAR.SC.SYS ;  /* 0x0000000000007992 */ /* 0x000fec0000003000 */
[----:B------:R-:W-:-:S00]  /*2010*/  ERRBAR ;  /* 0x00000000000079ab */ /* 0x000fc00000000000 */
[----:B------:R-:W-:Y:S06]  /*2020*/  CGAERRBAR ;  /* 0x00000000000075ab */ /* 0x000fec0000000000 */
[----:B------:R-:W-:Y:S01]  /*2030*/  CCTL.IVALL ;  /* 0x00000000ff00798f */ /* 0x000fe20002000000 */
[----:B------:R-:W-:Y:S05]  /*2040*/  WARPSYNC.ALL ;  /* 0x0000000000007948 */ /* 0x000fea0003800000 */
[----:B------:R-:W-:Y:S06]  /*2050*/  BAR.SYNC.DEFER_BLOCKING 0x0 ;  /* 0x0000000000007b1d */ /* 0x000fec0000010000 */
[----:B------:R-:W-:Y:S05]  /*2060*/  BRA `(.L_x_38) ;  /* 0xffffffe0009c7947 */ /* 0x000fea000383ffff */
        .weak           $__internal_0_$__cuda_sm3x_div_rn_noftz_f32_slowpath
        .type           $__internal_0_$__cuda_sm3x_div_rn_noftz_f32_slowpath,@function
        .size           $__internal_0_$__cuda_sm3x_div_rn_noftz_f32_slowpath,(.L_x_94 - $__internal_0_$__cuda_sm3x_div_rn_noftz_f32_slowpath)
$__internal_0_$__cuda_sm3x_div_rn_noftz_f32_slowpath:
[--C-:B------:R-:W-:Y:S01]  /*2070*/  SHF.R.U32.HI R7, RZ, 0x17, R6.reuse ;  /* 0x00000017ff077819 */ /* 0x100fe20000011606 */
[----:B------:R-:W-:Y:S01]  /*2080*/  BSSY.RECONVERGENT B2, `(.L_x_39) ;  /* 0x0000064000027945 */ /* 0x000fe20003800200 */
[--C-:B------:R-:W-:Y:S01]  /*2090*/  SHF.R.U32.HI R9, RZ, 0x17, R5.reuse ;  /* 0x00000017ff097819 */ /* 0x100fe20000011605 */
[----:B------:R-:W-:Y:S01]  /*20a0*/  IMAD.MOV.U32 R10, RZ, RZ, R5 ;  /* 0x000000ffff0a7224 */ /* 0x000fe200078e0005 */
[----:B------:R-:W-:Y:S01]  /*20b0*/  LOP3.LUT R7, R7, 0xff, RZ, 0xc0, !PT ;  /* 0x000000ff07077812 */ /* 0x000fe200078ec0ff */
[----:B------:R-:W-:Y:S01]  /*20c0*/  IMAD.MOV.U32 R19, RZ, RZ, R6 ;  /* 0x000000ffff137224 */ /* 0x000fe200078e0006 */
[----:B------:R-:W-:-:S03]  /*20d0*/  LOP3.LUT R18, R9, 0xff, RZ, 0xc0, !PT ;  /* 0x000000ff09127812 */ /* 0x000fc600078ec0ff */
[----:B------:R-:W-:Y:S02]  /*20e0*/  VIADD R21, R7, 0xffffffff ;  /* 0xffffffff07157836 */ /* 0x000fe40000000000 */
[----:B------:R-:W-:-:S03]  /*20f0*/  VIADD R20, R18, 0xffffffff ;  /* 0xffffffff12147836 */ /* 0x000fc60000000000 */
[----:B------:R-:W-:-:S04]  /*2100*/  ISETP.GT.U32.AND P0, PT, R21, 0xfd, PT ;  /* 0x000000fd1500780c */ /* 0x000fc80003f04070 */
[----:B------:R-:W-:-:S13]  /*2110*/  ISETP.GT.U32.OR P0, PT, R20, 0xfd, P0 ;  /* 0x000000fd1400780c */ /* 0x000fda0000704470 */
[----:B------:R-:W-:Y:S01]  /*2120*/  @!P0 IMAD.MOV.U32 R9, RZ, RZ, RZ ;  /* 0x000000ffff098224 */ /* 0x000fe200078e00ff */
[----:B------:R-:W-:Y:S06]  /*2130*/  @!P0 BRA `(.L_x_40) ;  /* 0x00000000005c8947 */ /* 0x000fec0003800000 */
[----:B------:R-:W-:Y:S02]  /*2140*/  FSETP.GTU.FTZ.AND P0, PT, |R5|, +INF , PT ;  /* 0x7f8000000500780b */ /* 0x000fe40003f1c200 */
[----:B------:R-:W-:-:S04]  /*2150*/  FSETP.GTU.FTZ.AND P1, PT, |R6|, +INF , PT ;  /* 0x7f8000000600780b */ /* 0x000fc80003f3c200 */
[----:B------:R-:W-:-:S13]  /*2160*/  PLOP3.LUT P0, PT, P0, P1, PT, 0xf8, 0x8f ;  /* 0x00000000008f781c */ /* 0x000fda0000703f70 */
[----:B------:R-:W-:Y:S05]  /*2170*/  @P0 BRA `(.L_x_41) ;  /* 0x00000004004c0947 */ /* 0x000fea0003800000 */
[----:B------:R-:W-:-:S13]  /*2180*/  LOP3.LUT P0, RZ, R19, 0x7fffffff, R10, 0xc8, !PT ;  /* 0x7fffffff13ff7812 */ /* 0x000fda000780c80a */
[----:B------:R-:W-:Y:S05]  /*2190*/  @!P0 BRA `(.L_x_42) ;  /* 0x00000004003c8947 */ /* 0x000fea0003800000 */
[C---:B------:R-:W-:Y:S02]  /*21a0*/  FSETP.NEU.FTZ.AND P2, PT, |R5|.reuse, +INF , PT ;  /* 0x7f8000000500780b */ /* 0x040fe40003f5d200 */
[----:B------:R-:W-:Y:S02]  /*21b0*/  FSETP.NEU.FTZ.AND P1, PT, |R6|, +INF , PT ;  /* 0x7f8000000600780b */ /* 0x000fe40003f3d200 */
[----:B------:R-:W-:-:S11]  /*21c0*/  FSETP.NEU.FTZ.AND P0, PT, |R5|, +INF , PT ;  /* 0x7f8000000500780b */ /* 0x000fd60003f1d200 */
[----:B------:R-:W-:Y:S05]  /*21d0*/  @!P1 BRA !P2, `(.L_x_42) ;  /* 0x00000004002c9947 */ /* 0x000fea0005000000 */
[----:B------:R-:W-:-:S04]  /*21e0*/  LOP3.LUT P2, RZ, R10, 0x7fffffff, RZ, 0xc0, !PT ;  /* 0x7fffffff0aff7812 */ /* 0x000fc8000784c0ff */
[----:B------:R-:W-:-:S13]  /*21f0*/  PLOP3.LUT P1, PT, P1, P2, PT, 0x2f, 0xf2 ;  /* 0x0000000000f2781c */ /* 0x000fda0000f24577 */
[----:B------:R-:W-:Y:S05]  /*2200*/  @P1 BRA `(.L_x_43) ;  /* 0x0000000400181947 */ /* 0x000fea0003800000 */
[----:B------:R-:W-:-:S04]  /*2210*/  LOP3.LUT P1, RZ, R19, 0x7fffffff, RZ, 0xc0, !PT ;  /* 0x7fffffff13ff7812 */ /* 0x000fc8000782c0ff */
[----:B------:R-:W-:-:S13]  /*2220*/  PLOP3.LUT P0, PT, P0, P1, PT, 0x2f, 0xf2 ;  /* 0x0000000000f2781c */ /* 0x000fda0000702577 */
[----:B------:R-:W-:Y:S05]  /*2230*/  @P0 BRA `(.L_x_44) ;  /* 0x0000000400000947 */ /* 0x000fea0003800000 */
[----:B------:R-:W-:Y:S02]  /*2240*/  ISETP.GE.AND P0, PT, R20, RZ, PT ;  /* 0x000000ff1400720c */ /* 0x000fe40003f06270 */
[----:B------:R-:W-:-:S11]  /*2250*/  ISETP.GE.AND P1, PT, R21, RZ, PT ;  /* 0x000000ff1500720c */ /* 0x000fd60003f26270 */
[----:B------:R-:W-:Y:S02]  /*2260*/  @P0 IMAD.MOV.U32 R9, RZ, RZ, RZ ;  /* 0x000000ffff090224 */ /* 0x000fe400078e00ff */
[----:B------:R-:W-:Y:S01]  /*2270*/  @!P0 FFMA R10, R5, 1.84467440737095516160e+19, RZ ;  /* 0x5f800000050a8823 */ /* 0x000fe200000000ff */
[----:B------:R-:W-:Y:S02]  /*2280*/  @!P0 IMAD.MOV.U32 R9, RZ, RZ, -0x40 ;  /* 0xffffffc0ff098424 */ /* 0x000fe400078e00ff */
[----:B------:R-:W-:Y:S02]  /*2290*/  @!P1 FFMA R19, R6, 1.84467440737095516160e+19, RZ ;  /* 0x5f80000006139823 */ /* 0x000fe400000000ff */
[----:B------:R-:W-:-:S07]  /*22a0*/  @!P1 VIADD R9, R9, 0x40 ;  /* 0x0000004009099836 */ /* 0x000fce0000000000 */
.L_x_40:
[----:B------:R-:W-:Y:S01]  /*22b0*/  LEA R6, R7, 0xc0800000, 0x17 ;  /* 0xc080000007067811 */ /* 0x000fe200078eb8ff */
[----:B------:R-:W-:Y:S01]  /*22c0*/  VIADD R18, R18, 0xffffff81 ;  /* 0xffffff8112127836 */ /* 0x000fe20000000000 */
[----:B------:R-:W-:Y:S03]  /*22d0*/  BSSY.RECONVERGENT B3, `(.L_x_45) ;  /* 0x0000035000037945 */ /* 0x000fe60003800200 */
[----:B------:R-:W-:Y:S02]  /*22e0*/  IMAD.IADD R20, R19, 0x1, -R6 ;  /* 0x0000000113147824 */ /* 0x000fe400078e0a06 */
[C---:B------:R-:W-:Y:S01]  /*22f0*/  IMAD R5, R18.reuse, -0x800000, R10 ;  /* 0xff80000012057824 */ /* 0x040fe200078e020a */
[----:B------:R-:W-:Y:S01]  /*2300*/  IADD3 R18, PT, PT, R18, 0x7f, -R7 ;  /* 0x0000007f12127810 */ /* 0x000fe20007ffe807 */
[----:B------:R-:W0:Y:S01]  /*2310*/  MUFU.RCP R6, R20 ;  /* 0x0000001400067308 */ /* 0x000e220000001000 */
[----:B------:R-:W-:-:S03]  /*2320*/  FADD.FTZ R22, -R20, -RZ ;  /* 0x800000ff14167221 */ /* 0x000fc60000010100 */
[----:B------:R-:W-:Y:S02]  /*2330*/  IMAD.IADD R18, R18, 0x1, R9 ;  /* 0x0000000112127824 */ /* 0x000fe400078e0209 */
[----:B0-----:R-:W-:-:S04]  /*2340*/  FFMA R19, R6, R22, 1 ;  /* 0x3f80000006137423 */ /* 0x001fc80000000016 */
[----:B------:R-:W-:-:S04]  /*2350*/  FFMA R6, R6, R19, R6 ;  /* 0x0000001306067223 */ /* 0x000fc80000000006 */
[----:B------:R-:W-:-:S04]  /*2360*/  FFMA R19, R5, R6, RZ ;  /* 0x0000000605137223 */ /* 0x000fc800000000ff */
[----:B------:R-:W-:-:S04]  /*2370*/  FFMA R10, R22, R19, R5 ;  /* 0x00000013160a7223 */ /* 0x000fc80000000005 */
[----:B------:R-:W-:-:S04]  /*2380*/  FFMA R19, R6, R10, R19 ;  /* 0x0000000a06137223 */ /* 0x000fc80000000013 */
[----:B------:R-:W-:-:S04]  /*2390*/  FFMA R10, R22, R19, R5 ;  /* 0x00000013160a7223 */ /* 0x000fc80000000005 */
[----:B------:R-:W-:-:S05]  /*23a0*/  FFMA R5, R6, R10, R19 ;  /* 0x0000000a06057223 */ /* 0x000fca0000000013 */
[----:B------:R-:W-:-:S04]  /*23b0*/  SHF.R.U32.HI R7, RZ, 0x17, R5 ;  /* 0x00000017ff077819 */ /* 0x000fc80000011605 */
[----:B------:R-:W-:-:S05]  /*23c0*/  LOP3.LUT R7, R7, 0xff, RZ, 0xc0, !PT ;  /* 0x000000ff07077812 */ /* 0x000fca00078ec0ff */
[----:B------:R-:W-:-:S04]  /*23d0*/  IMAD.IADD R20, R7, 0x1, R18 ;  /* 0x0000000107147824 */ /* 0x000fc800078e0212 */
[----:B------:R-:W-:-:S05]  /*23e0*/  VIADD R7, R20, 0xffffffff ;  /* 0xffffffff14077836 */ /* 0x000fca0000000000 */
[----:B------:R-:W-:-:S13]  /*23f0*/  ISETP.GE.U32.AND P0, PT, R7, 0xfe, PT ;  /* 0x000000fe0700780c */ /* 0x000fda0003f06070 */
[----:B------:R-:W-:Y:S05]  /*2400*/  @!P0 BRA `(.L_x_46) ;  /* 0x0000000000808947 */ /* 0x000fea0003800000 */
[----:B------:R-:W-:-:S13]  /*2410*/  ISETP.GT.AND P0, PT, R20, 0xfe, PT ;  /* 0x000000fe1400780c */ /* 0x000fda0003f04270 */
[----:B------:R-:W-:Y:S05]  /*2420*/  @P0 BRA `(.L_x_47) ;  /* 0x00000000006c0947 */ /* 0x000fea0003800000 */
[----:B------:R-:W-:-:S13]  /*2430*/  ISETP.GE.AND P0, PT, R20, 0x1, PT ;  /* 0x000000011400780c */ /* 0x000fda0003f06270 */
[----:B------:R-:W-:Y:S05]  /*2440*/  @P0 BRA `(.L_x_48) ;  /* 0x0000000000740947 */ /* 0x000fea0003800000 */
[----:B------:R-:W-:Y:S02]  /*2450*/  ISETP.GE.AND P0, PT, R20, -0x18, PT ;  /* 0xffffffe81400780c */ /* 0x000fe40003f06270 */
[----:B------:R-:W-:-:S11]  /*2460*/  LOP3.LUT R5, R5, 0x80000000, RZ, 0xc0, !PT ;  /* 0x8000000005057812 */ /* 0x000fd600078ec0ff */
[----:B------:R-:W-:Y:S05]  /*2470*/  @!P0 BRA `(.L_x_48) ;  /* 0x0000000000688947 */ /* 0x000fea0003800000 */
[-CC-:B------:R-:W-:Y:S01]  /*2480*/  FFMA.RZ R7, R6, R10.reuse, R19.reuse ;  /* 0x0000000a06077223 */ /* 0x180fe2000000c013 */
[----:B------:R-:W-:Y:S01]  /*2490*/  IMAD.MOV R18, RZ, RZ, -R20 ;  /* 0x000000ffff127224 */ /* 0x000fe200078e0a14 */
[C---:B------:R-:W-:Y:S02]  /*24a0*/  ISETP.NE.AND P2, PT, R20.reuse, RZ, PT ;  /* 0x000000ff1400720c */ /* 0x040fe40003f45270 */
[----:B------:R-:W-:Y:S02]  /*24b0*/  ISETP.NE.AND P1, PT, R20, RZ, PT ;  /* 0x000000ff1400720c */ /* 0x000fe40003f25270 */
[----:B------:R-:W-:Y:S01]  /*24c0*/  LOP3.LUT R9, R7, 0x7fffff, RZ, 0xc0, !PT ;  /* 0x007fffff07097812 */ /* 0x000fe200078ec0ff */
[CCC-:B------:R-:W-:Y:S01]  /*24d0*/  FFMA.RP R7, R6.reuse, R10.reuse, R19.reuse ;  /* 0x0000000a06077223 */ /* 0x1c0fe20000008013 */
[----:B------:R-:W-:Y:S01]  /*24e0*/  FFMA.RM R6, R6, R10, R19 ;  /* 0x0000000a06067223 */ /* 0x000fe20000004013 */
[----:B------:R-:W-:Y:S01]  /*24f0*/  VIADD R10, R20, 0x20 ;  /* 0x00000020140a7836 */ /* 0x000fe20000000000 */
[----:B------:R-:W-:-:S03]  /*2500*/  LOP3.LUT R9, R9, 0x800000, RZ, 0xfc, !PT ;  /* 0x0080000009097812 */ /* 0x000fc600078efcff */
[----:B------:R-:W-:Y:S02]  /*2510*/  FSETP.NEU.FTZ.AND P0, PT, R7, R6, PT ;  /* 0x000000060700720b */ /* 0x000fe40003f1d000 */
[----:B------:R-:W-:Y:S02]  /*2520*/  SHF.L.U32 R10, R9, R10, RZ ;  /* 0x0000000a090a7219 */ /* 0x000fe400000006ff */
[----:B------:R-:W-:Y:S02]  /*2530*/  SEL R6, R18, RZ, P2 ;  /* 0x000000ff12067207 */ /* 0x000fe40001000000 */
[----:B------:R-:W-:Y:S02]  /*2540*/  ISETP.NE.AND P1, PT, R10, RZ, P1 ;  /* 0x000000ff0a00720c */ /* 0x000fe40000f25270 */
[----:B------:R-:W-:Y:S02]  /*2550*/  SHF.R.U32.HI R6, RZ, R6, R9 ;  /* 0x00000006ff067219 */ /* 0x000fe40000011609 */
[----:B------:R-:W-:-:S02]  /*2560*/  PLOP3.LUT P0, PT, P0, P1, PT, 0xf8, 0x8f ;  /* 0x00000000008f781c */ /* 0x000fc40000703f70 */
[----:B------:R-:W-:Y:S02]  /*2570*/  SHF.R.U32.HI R10, RZ, 0x1, R6 ;  /* 0x00000001ff0a7819 */ /* 0x000fe40000011606 */
[----:B------:R-:W-:-:S04]  /*2580*/  SEL R7, RZ, 0x1, !P0 ;  /* 0x00000001ff077807 */ /* 0x000fc80004000000 */
[----:B------:R-:W-:-:S04]  /*2590*/  LOP3.LUT R7, R7, 0x1, R10, 0xf8, !PT ;  /* 0x0000000107077812 */ /* 0x000fc800078ef80a */
[----:B------:R-:W-:-:S05]  /*25a0*/  LOP3.LUT R7, R7, R6, RZ, 0xc0, !PT ;  /* 0x0000000607077212 */ /* 0x000fca00078ec0ff */
[----:B------:R-:W-:-:S05]  /*25b0*/  IMAD.IADD R10, R10, 0x1, R7 ;  /* 0x000000010a0a7824 */ /* 0x000fca00078e0207 */
[----:B------:R-:W-:Y:S01]  /*25c0*/  LOP3.LUT R5, R10, R5, RZ, 0xfc, !PT ;  /* 0x000000050a057212 */ /* 0x000fe200078efcff */
[----:B------:R-:W-:Y:S06]  /*25d0*/  BRA `(.L_x_48) ;  /* 0x0000000000107947 */ /* 0x000fec0003800000 */
.L_x_47:
[----:B------:R-:W-:-:S04]  /*25e0*/  LOP3.LUT R5, R5, 0x80000000, RZ, 0xc0, !PT ;  /* 0x8000000005057812 */ /* 0x000fc800078ec0ff */
[----:B------:R-:W-:Y:S01]  /*25f0*/  LOP3.LUT R5, R5, 0x7f800000, RZ, 0xfc, !PT ;  /* 0x7f80000005057812 */ /* 0x000fe200078efcff */
[----:B------:R-:W-:Y:S06]  /*2600*/  BRA `(.L_x_48) ;  /* 0x0000000000047947 */ /* 0x000fec0003800000 */
.L_x_46:
[----:B------:R-:W-:-:S07]  /*2610*/  IMAD R5, R18, 0x800000, R5 ;  /* 0x0080000012057824 */ /* 0x000fce00078e0205 */
.L_x_48:
[----:B------:R-:W-:Y:S05]  /*2620*/  BSYNC.RECONVERGENT B3 ;  /* 0x0000000000037941 */ /* 0x000fea0003800200 */
.L_x_45:
[----:B------:R-:W-:Y:S05]  /*2630*/  BRA `(.L_x_49) ;  /* 0x0000000000207947 */ /* 0x000fea0003800000 */
.L_x_44:
[----:B------:R-:W-:-:S04]  /*2640*/  LOP3.LUT R5, R19, 0x80000000, R10, 0x48, !PT ;  /* 0x8000000013057812 */ /* 0x000fc800078e480a */
[----:B------:R-:W-:Y:S01]  /*2650*/  LOP3.LUT R5, R5, 0x7f800000, RZ, 0xfc, !PT ;  /* 0x7f80000005057812 */ /* 0x000fe200078efcff */
[----:B------:R-:W-:Y:S06]  /*2660*/  BRA `(.L_x_49) ;  /* 0x0000000000147947 */ /* 0x000fec0003800000 */
.L_x_43:
[----:B------:R-:W-:Y:S01]  /*2670*/  LOP3.LUT R5, R19, 0x80000000, R10, 0x48, !PT ;  /* 0x8000000013057812 */ /* 0x000fe200078e480a */
[----:B------:R-:W-:Y:S06]  /*2680*/  BRA `(.L_x_49) ;  /* 0x00000000000c7947 */ /* 0x000fec0003800000 */
.L_x_42:
[----:B------:R-:W0:Y:S01]  /*2690*/  MUFU.RSQ R5, -QNAN ;  /* 0xffc0000000057908 */ /* 0x000e220000001400 */
[----:B------:R-:W-:Y:S05]  /*26a0*/  BRA `(.L_x_49) ;  /* 0x0000000000047947 */ /* 0x000fea0003800000 */
.L_x_41:
[----:B------:R-:W-:-:S07]  /*26b0*/  FADD.FTZ R5, R5, R6 ;  /* 0x0000000605057221 */ /* 0x000fce0000010000 */
.L_x_49:
[----:B------:R-:W-:Y:S05]  /*26c0*/  BSYNC.RECONVERGENT B2 ;  /* 0x0000000000027941 */ /* 0x000fea0003800200 */
.L_x_39:
[----:B------:R-:W-:-:S04]  /*26d0*/  IMAD.MOV.U32 R9, RZ, RZ, 0x0 ;  /* 0x00000000ff097424 */ /* 0x000fc800078e00ff */
[----:B0-----:R-:W-:Y:S05]  /*26e0*/  RET.REL.NODEC R8 `(_Z13gpu_tb_serverPhS_PVb) ;  /* 0xffffffd808447950 */ /* 0x001fea0003c3ffff */
.L_x_50:
[----:B------:R-:W-:-:S00]  /*26f0*/  BRA `(.L_x_50) ;  /* 0xfffffffc00fc7947 */ /* 0x000fc0000383ffff */
[----:B------:R-:W-:-:S00]  /*2700*/  NOP ;  /* 0x0000000000007918 */ /* 0x000fc00000000000 */
[----:B------:R-:W-:-:S00]  /*2710*/  NOP ;  /* 0x0000000000007918 */ /* 0x000fc00000000000 */
[----:B------:R-:W-:-:S00]  /*2720*/  NOP ;  /* 0x0000000000007918 */ /* 0x000fc00000000000 */
[----:B------:R-:W-:-:S00]  /*2730*/  NOP ;  /* 0x0000000000007918 */ /* 0x000fc00000000000 */
[----:B------:R-:W-:-:S00]  /*2740*/  NOP ;  /* 0x0000000000007918 */ /* 0x000fc00000000000 */
[----:B------:R-:W-:-:S00]  /*2750*/  NOP ;  /* 0x0000000000007918 */ /* 0x000fc00000000000 */
[----:B------:R-:W-:-:S00]  /*2760*/  NOP ;  /* 0x0000000000007918 */ /* 0x000fc00000000000 */
[----:B------:R-:W-:-:S00]  /*2770*/  NOP ;  /* 0x0000000000007918 */ /* 0x000fc00000000000 */
.L_x_94:


//--------------------- .text._Z17gpu_process_imagePhS_ --------------------------
	.section	.text._Z17gpu_process_imagePhS_,"ax",@progbits
	.align	128
        .global         _Z17gpu_process_imagePhS_
        .type           _Z17gpu_process_imagePhS_,@function
        .size           _Z17gpu_process_imagePhS_,(.L_x_95 - _Z17gpu_process_imagePhS_)
        .other          _Z17gpu_process_imagePhS_,@"STO_CUDA_ENTRY STV_DEFAULT"
_Z17gpu_process_imagePhS_:
.text._Z17gpu_process_imagePhS_:
[----:B------:R-:W-:Y:S08]  /*0000*/  LDC R1, c[0x0][0x37c] ;  /* 0x0000df00ff017b82 */ /* 0x000ff00000000800 */
[----:B------:R-:W0:Y:S01]  /*0010*/  LDC R2, c[0x0][0x360] ;  /* 0x0000d800ff027b82 */ /* 0x000e220000000800 */
[----:B------:R-:W1:Y:S01]  /*0020*/  S2R R5, SR_TID.X ;  /* 0x0000000000057919 */ /* 0x000e620000002100 */
[----:B------:R-:W-:Y:S01]  /*0030*/  UMOV UR4, 0x400 ;  /* 0x0000040000047882 */ /* 0x000fe20000000000 */
[----:B------:R-:W2:Y:S01]  /*0040*/  LDCU.64 UR6, c[0x0][0x358] ;  /* 0x00006b00ff0677ac */ /* 0x000ea20008000a00 */
[----:B------:R-:W-:Y:S01]  /*0050*/  BSSY B0, `(.L_x_51) ;  /* 0x0000039000007945 */ /* 0x000fe20003800000 */
[----:B------:R-:W3:Y:S03]  /*0060*/  LDCU.64 UR10, c[0x0][0x380] ;  /* 0x00007000ff0a77ac */ /* 0x000ee60008000a00 */
[----:B------:R-:W4:Y:S01]  /*0070*/  S2UR UR5, SR_CgaCtaId ;  /* 0x00000000000579c3 */ /* 0x000f220000008800 */
[----:B0-----:R-:W0:Y:S01]  /*0080*/  I2F.U32.RP R4, R2 ;  /* 0x0000000200047306 */ /* 0x001e220000209000 */
[----:B------:R-:W-:Y:S01]  /*0090*/  ISETP.NE.U32.AND P2, PT, R2, RZ, PT ;  /* 0x000000ff0200720c */ /* 0x000fe20003f45070 */
[----:B----4-:R-:W-:Y:S01]  /*00a0*/  ULEA UR4, UR5, UR4, 0x18 ;  /* 0x0000000405047291 */ /* 0x010fe2000f8ec0ff */
[C---:B-1----:R-:W-:Y:S01]  /*00b0*/  IMAD.IADD R0, R5.reuse, 0x1, R2 ;  /* 0x0000000105007824 */ /* 0x042fe200078e0202 */
[----:B------:R-:W-:-:S04]  /*00c0*/  ISETP.GT.U32.AND P3, PT, R5, 0xff, PT ;  /* 0x000000ff0500780c */ /* 0x000fc80003f64070 */
[C---:B------:R-:W-:Y:S01]  /*00d0*/  ISETP.GE.U32.AND P0, PT, R0.reuse, 0x400, PT ;  /* 0x000004000000780c */ /* 0x040fe20003f06070 */
[----:B0-----:R-:W0:Y:S01]  /*00e0*/  MUFU.RCP R4, R4 ;  /* 0x0000000400047308 */ /* 0x001e220000001000 */
[----:B------:R-:W-:Y:S01]  /*00f0*/  VIMNMX.U32 R3, PT, PT, R0, 0x400, !PT ;  /* 0x0000040000037848 */ /* 0x000fe20007fe0000 */
[----:B0-----:R-:W-:Y:S01]  /*0100*/  VIADD R6, R4, 0xffffffe ;  /* 0x0ffffffe04067836 */ /* 0x001fe20000000000 */
[----:B------:R-:W-:-:S05]  /*0110*/  SEL R4, RZ, 0x1, P0 ;  /* 0x00000001ff047807 */ /* 0x000fca0000000000 */
[----:B------:R0:W1:Y:S01]  /*0120*/  F2I.FTZ.U32.TRUNC.NTZ R7, R6 ;  /* 0x0000000600077305 */ /* 0x000062000021f000 */
[----:B------:R-:W-:Y:S01]  /*0130*/  IADD3 R3, PT, PT, R3, -R0, -R4 ;  /* 0x8000000003037210 */ /* 0x000fe20007ffe804 */
[----:B0-----:R-:W-:Y:S02]  /*0140*/  IMAD.MOV.U32 R6, RZ, RZ, RZ ;  /* 0x000000ffff067224 */ /* 0x001fe400078e00ff */
[----:B-1----:R-:W-:-:S04]  /*0150*/  IMAD.MOV R9, RZ, RZ, -R7 ;  /* 0x000000ffff097224 */ /* 0x002fc800078e0a07 */
[----:B------:R-:W-:-:S04]  /*0160*/  IMAD R9, R9, R2, RZ ;  /* 0x0000000209097224 */ /* 0x000fc800078e02ff */
[----:B------:R-:W-:-:S06]  /*0170*/  IMAD.HI.U32 R8, R7, R9, R6 ;  /* 0x0000000907087227 */ /* 0x000fcc00078e0006 */
[----:B------:R-:W-:-:S04]  /*0180*/  IMAD.HI.U32 R7, R8, R3, RZ ;  /* 0x0000000308077227 */ /* 0x000fc800078e00ff */
[----:B------:R-:W-:-:S04]  /*0190*/  IMAD.MOV R0, RZ, RZ, -R7 ;  /* 0x000000ffff007224 */ /* 0x000fc800078e0a07 */
[----:B------:R-:W-:-:S05]  /*01a0*/  IMAD R3, R2, R0, R3 ;  /* 0x0000000002037224 */ /* 0x000fca00078e0203 */
[----:B------:R-:W-:-:S13]  /*01b0*/  ISETP.GE.U32.AND P0, PT, R3, R2, PT ;  /* 0x000000020300720c */ /* 0x000fda0003f06070 */
[----:B------:R-:W-:Y:S02]  /*01c0*/  @P0 IMAD.IADD R3, R3, 0x1, -R2 ;  /* 0x0000000103030824 */ /* 0x000fe400078e0a02 */
[----:B------:R-:W-:Y:S01]  /*01d0*/  @P0 VIADD R7, R7, 0x1 ;  /* 0x0000000107070836 */ /* 0x000fe20000000000 */
[----:B------:R-:W-:Y:S02]  /*01e0*/  ISETP.GE.U32.AND P0, PT, R2, 0x2, PT ;  /* 0x000000020200780c */ /* 0x000fe40003f06070 */
[----:B------:R-:W-:Y:S02]  /*01f0*/  ISETP.GE.U32.AND P1, PT, R3, R2, PT ;  /* 0x000000020300720c */ /* 0x000fe40003f26070 */
[----:B------:R-:W-:-:S05]  /*0200*/  LEA R3, R5, UR4, 0x2 ;  /* 0x0000000405037c11 */ /* 0x000fca000f8e10ff */
[----:B------:R0:W-:Y:S06]  /*0210*/  @!P3 STS [R3], RZ ;  /* 0x000000ff0300b388 */ /* 0x0001ec0000000800 */
[----:B------:R-:W-:Y:S01]  /*0220*/  @P1 VIADD R7, R7, 0x1 ;  /* 0x0000000107071836 */ /* 0x000fe20000000000 */
[----:B------:R-:W-:Y:S01]  /*0230*/  @!P2 LOP3.LUT R7, RZ, R2, RZ, 0x33, !PT ;  /* 0x00000002ff07a212 */ /* 0x000fe200078e33ff */
[----:B------:R-:W-:Y:S01]  /*0240*/  BAR.SYNC.DEFER_BLOCKING 0x0 ;  /* 0x0000000000007b1d */ /* 0x000fe20000010000 */
[----:B------:R-:W-:-:S03]  /*0250*/  ISETP.GT.U32.AND P1, PT, R5, 0xff, PT ;  /* 0x000000ff0500780c */ /* 0x000fc60003f24070 */
[----:B------:R-:W-:Y:S02]  /*0260*/  IMAD.IADD R4, R4, 0x1, R7 ;  /* 0x0000000104047824 */ /* 0x000fe400078e0207 */
[----:B------:R-:W-:Y:S02]  /*0270*/  IMAD.MOV.U32 R7, RZ, RZ, R5 ;  /* 0x000000ffff077224 */ /* 0x000fe400078e0005 */
[C---:B------:R-:W-:Y:S01]  /*0280*/  VIADD R6, R4.reuse, 0x1 ;  /* 0x0000000104067836 */ /* 0x040fe20000000000 */
[C---:B------:R-:W-:Y:S02]  /*0290*/  LOP3.LUT R16, R4.reuse, 0x3, RZ, 0xc0, !PT ;  /* 0x0000000304107812 */ /* 0x040fe400078ec0ff */
[----:B------:R-:W-:Y:S02]  /*02a0*/  ISETP.GE.U32.AND P2, PT, R4, 0x3, PT ;  /* 0x000000030400780c */ /* 0x000fe40003f46070 */
[----:B------:R-:W-:Y:S02]  /*02b0*/  ISETP.NE.AND P4, PT, R16, 0x3, PT ;  /* 0x000000031000780c */ /* 0x000fe40003f85270 */
[----:B------:R-:W-:-:S11]  /*02c0*/  LOP3.LUT R6, R6, 0x3, RZ, 0xc0, !PT ;  /* 0x0000000306067812 */ /* 0x000fd600078ec0ff */
[----:B0-23--:R-:W-:Y:S05]  /*02d0*/  @!P4 BRA `(.L_x_52) ;  /* 0x000000000040c947 */ /* 0x00dfea0003800000 */
[----:B------:R-:W0:Y:S01]  /*02e0*/  LDCU.64 UR8, c[0x0][0x380] ;  /* 0x00007000ff0877ac */ /* 0x000e220008000a00 */
[----:B------:R-:W-:Y:S02]  /*02f0*/  IMAD R7, R6, R2, R5 ;  /* 0x0000000206077224 */ /* 0x000fe400078e0205 */
[----:B------:R-:W-:Y:S01]  /*0300*/  IMAD.MOV R0, RZ, RZ, -R6 ;  /* 0x000000ffff007224 */ /* 0x000fe200078e0a06 */
[----:B0-----:R-:W-:-:S05]  /*0310*/  IADD3 R11, P3, PT, R5, UR8, RZ ;  /* 0x00000008050b7c10 */ /* 0x001fca000ff7e0ff */
[----:B------:R-:W-:-:S08]  /*0320*/  IMAD.X R12, RZ, RZ, UR9, P3 ;  /* 0x00000009ff0c7e24 */ /* 0x000fd000098e06ff */
.L_x_53:
[----:B------:R-:W-:Y:S02]  /*0330*/  IMAD.MOV.U32 R8, RZ, RZ, R11 ;  /* 0x000000ffff087224 */ /* 0x000fe400078e000b */
[----:B------:R-:W-:-:S05]  /*0340*/  IMAD.MOV.U32 R9, RZ, RZ, R12 ;  /* 0x000000ffff097224 */ /* 0x000fca00078e000c */
[----:B------:R-:W2:Y:S01]  /*0350*/  LDG.E.U8 R8, desc[UR6][R8.64] ;  /* 0x0000000608087981 */ /* 0x000ea2000c1e1100 */
[----:B------:R-:W-:Y:S01]  /*0360*/  VIADD R0, R0, 0x1 ;  /* 0x0000000100007836 */ /* 0x000fe20000000000 */
[----:B------:R-:W-:Y:S01]  /*0370*/  IADD3 R11, P4, PT, R2, R11, RZ ;  /* 0x0000000b020b7210 */ /* 0x000fe20007f9e0ff */
[----:B------:R-:W-:Y:S05]  /*0380*/  YIELD ;  /* 0x0000000000007946 */ /* 0x000fea0003800000 */
[----:B------:R-:W-:Y:S01]  /*0390*/  ISETP.NE.AND P3, PT, R0, RZ, PT ;  /* 0x000000ff0000720c */ /* 0x000fe20003f65270 */
[----:B------:R-:W-:Y:S01]  /*03a0*/  IMAD.X R12, RZ, RZ, R12, P4 ;  /* 0x000000ffff0c7224 */ /* 0x000fe200020e060c */
[----:B0-2---:R-:W-:-:S05]  /*03b0*/  LEA R10, R8, UR4, 0x2 ;  /* 0x00000004080a7c11 */ /* 0x005fca000f8e10ff */
[----:B------:R0:W-:Y:S06]  /*03c0*/  ATOMS.POPC.INC.32 RZ, [R10+URZ] ;  /* 0x000000000aff7f8c */ /* 0x0001ec000d8000ff */
[----:B------:R-:W-:Y:S05]  /*03d0*/  @P3 BRA `(.L_x_53) ;  /* 0xfffffffc00d43947 */ /* 0x000fea000383ffff */
.L_x_52:
[----:B------:R-:W-:Y:S05]  /*03e0*/  BSYNC B0 ;  /* 0x0000000000007941 */ /* 0x000fea0003800000 */
.L_x_51:
[----:B------:R-:W-:Y:S05]  /*03f0*/  @!P2 BRA `(.L_x_54) ;  /* 0x00000000007ca947 */ /* 0x000fea0003800000 */
[C-C-:B------:R-:W-:Y:S02]  /*0400*/  IMAD R17, R2.reuse, 0x2, R7.reuse ;  /* 0x0000000202117824 */ /* 0x140fe400078e0207 */
[----:B------:R-:W-:Y:S02]  /*0410*/  IMAD R19, R2, 0x3, R7 ;  /* 0x0000000302137824 */ /* 0x000fe400078e0207 */
[----:B------:R-:W-:-:S07]  /*0420*/  IMAD.IADD R21, R7, 0x1, R2 ;  /* 0x0000000107157824 */ /* 0x000fce00078e0202 */
.L_x_55:
[----:B------:R-:W-:Y:S02]  /*0430*/  IADD3 R8, P4, PT, R7, UR10, RZ ;  /* 0x0000000a07087c10 */ /* 0x000fe4000ff9e0ff */
[----:B0-----:R-:W-:Y:S02]  /*0440*/  IADD3 R10, P3, PT, R21, UR10, RZ ;  /* 0x0000000a150a7c10 */ /* 0x001fe4000ff7e0ff */
[----:B------:R-:W-:Y:S01]  /*0450*/  IADD3 R12, P2, PT, R17, UR10, RZ ;  /* 0x0000000a110c7c10 */ /* 0x000fe2000ff5e0ff */
[----:B------:R-:W-:Y:S01]  /*0460*/  IMAD.X R9, RZ, RZ, UR11, P4 ;  /* 0x0000000bff097e24 */ /* 0x000fe2000a0e06ff */
[----:B------:R-:W-:Y:S01]  /*0470*/  IADD3 R14, P4, PT, R19, UR10, RZ ;  /* 0x0000000a130e7c10 */ /* 0x000fe2000ff9e0ff */
[----:B------:R-:W-:Y:S02]  /*0480*/  IMAD.X R11, RZ, RZ, UR11, P3 ;  /* 0x0000000bff0b7e24 */ /* 0x000fe400098e06ff */
[----:B------:R-:W-:Y:S01]  /*0490*/  IMAD.X R13, RZ, RZ, UR11, P2 ;  /* 0x0000000bff0d7e24 */ /* 0x000fe200090e06ff */
[----:B------:R-:W2:Y:S01]  /*04a0*/  LDG.E.U8 R8, desc[UR6][R8.64] ;  /* 0x0000000608087981 */ /* 0x000ea2000c1e1100 */
[----:B------:R-:W-:-:S03]  /*04b0*/  IMAD.X R15, RZ, RZ, UR11, P4 ;  /* 0x0000000bff0f7e24 */ /* 0x000fc6000a0e06ff */
[----:B------:R-:W3:Y:S04]  /*04c0*/  LDG.E.U8 R10, desc[UR6][R10.64] ;  /* 0x000000060a0a7981 */ /* 0x000ee8000c1e1100 */
[----:B------:R-:W4:Y:S04]  /*04d0*/  LDG.E.U8 R12, desc[UR6][R12.64] ;  /* 0x000000060c0c7981 */ /* 0x000f28000c1e1100 */
[----:B------:R-:W5:Y:S01]  /*04e0*/  LDG.E.U8 R14, desc[UR6][R14.64] ;  /* 0x000000060e0e7981 */ /* 0x000f62000c1e1100 */
[C-C-:B------:R-:W-:Y:S01]  /*04f0*/  IADD3 R7, PT, PT, R2.reuse, R7, R2.reuse ;  /* 0x0000000702077210 */ /* 0x140fe20007ffe002 */
[----:B------:R-:W-:Y:S05]  /*0500*/  YIELD ;  /* 0x0000000000007946 */ /* 0x000fea0003800000 */
[C---:B------:R-:W-:Y:S01]  /*0510*/  IADD3 R7, PT, PT, R2.reuse, R7, R2 ;  /* 0x0000000702077210 */ /* 0x040fe20007ffe002 */
[----:B------:R-:W-:-:S02]  /*0520*/  IMAD R21, R2, 0x4, R21 ;  /* 0x0000000402157824 */ /* 0x000fc400078e0215 */
[C---:B------:R-:W-:Y:S01]  /*0530*/  IMAD R17, R2.reuse, 0x4, R17 ;  /* 0x0000000402117824 */ /* 0x040fe200078e0211 */
[----:B------:R-:W-:Y:S01]  /*0540*/  ISETP.GE.U32.AND P2, PT, R7, 0x400, PT ;  /* 0x000004000700780c */ /* 0x000fe20003f46070 */
[----:B------:R-:W-:Y:S01]  /*0550*/  IMAD R19, R2, 0x4, R19 ;  /* 0x0000000402137824 */ /* 0x000fe200078e0213 */
[----:B-12---:R-:W-:Y:S02]  /*0560*/  LEA R0, R8, UR4, 0x2 ;  /* 0x0000000408007c11 */ /* 0x006fe4000f8e10ff */
[----:B---3--:R-:W-:-:S03]  /*0570*/  LEA R18, R10, UR4, 0x2 ;  /* 0x000000040a127c11 */ /* 0x008fc6000f8e10ff */
[----:B------:R1:W-:Y:S01]  /*0580*/  ATOMS.POPC.INC.32 RZ, [R0+URZ] ;  /* 0x0000000000ff7f8c */ /* 0x0003e2000d8000ff */
[----:B----4-:R-:W-:-:S03]  /*0590*/  LEA R20, R12, UR4, 0x2 ;  /* 0x000000040c147c11 */ /* 0x010fc6000f8e10ff */
[----:B------:R1:W-:Y:S01]  /*05a0*/  ATOMS.POPC.INC.32 RZ, [R18+URZ] ;  /* 0x0000000012ff7f8c */ /* 0x0003e2000d8000ff */
[----:B-----5:R-:W-:-:S03]  /*05b0*/  LEA R22, R14, UR4, 0x2 ;  /* 0x000000040e167c11 */ /* 0x020fc6000f8e10ff */
[----:B------:R1:W-:Y:S04]  /*05c0*/  ATOMS.POPC.INC.32 RZ, [R20+URZ] ;  /* 0x0000000014ff7f8c */ /* 0x0003e8000d8000ff */
[----:B------:R1:W-:Y:S01]  /*05d0*/  ATOMS.POPC.INC.32 RZ, [R22+URZ] ;  /* 0x0000000016ff7f8c */ /* 0x0003e2000d8000ff */
[----:B------:R-:W-:Y:S05]  /*05e0*/  @!P2 BRA `(.L_x_55) ;  /* 0xfffffffc0090a947 */ /* 0x000fea000383ffff */
.L_x_54:
[----:B------:R-:W-:Y:S05]  /*05f0*/  WARPSYNC.ALL ;  /* 0x0000000000007948 */ /* 0x000fea0003800000 */
[----:B------:R-:W-:Y:S06]  /*0600*/  BAR.SYNC.DEFER_BLOCKING 0x0 ;  /* 0x0000000000007b1d */ /* 0x000fec0000010000 */
[----:B------:R-:W-:Y:S05]  /*0610*/  @!P0 BRA `(.L_x_56) ;  /* 0x00000000003c8947 */ /* 0x000fea0003800000 */
[----:B------:R-:W-:Y:S01]  /*0620*/  VIMNMX.U32 R9, PT, PT, R2, 0x100, PT ;  /* 0x0000010002097848 */ /* 0x000fe20003fe0000 */
[----:B------:R-:W-:-:S06]  /*0630*/  UMOV UR5, 0x1 ;  /* 0x0000000100057882 */ /* 0x000fcc0000000000 */
.L_x_57:
[----:B------:R-:W-:-:S04]  /*0640*/  ISETP.GE.U32.AND P0, PT, R5, UR5, PT ;  /* 0x0000000505007c0c */ /* 0x000fc8000bf06070 */
[----:B------:R-:W-:-:S13]  /*0650*/  ISETP.LT.U32.AND P0, PT, R5, 0x100, P0 ;  /* 0x000001000500780c */ /* 0x000fda0000701070 */
[----:B-1----:R-:W-:Y:S01]  /*0660*/  @P0 VIADD R0, R5, -UR5 ;  /* 0x8000000505000c36 */ /* 0x002fe20008000000 */
[----:B------:R-:W-:-:S04]  /*0670*/  USHF.L.U32 UR5, UR5, 0x1, URZ ;  /* 0x0000000105057899 */ /* 0x000fc800080006ff */
[----:B------:R-:W-:-:S05]  /*0680*/  @P0 LEA R0, R0, UR4, 0x2 ;  /* 0x0000000400000c11 */ /* 0x000fca000f8e10ff */
[----:B------:R-:W-:Y:S01]  /*0690*/  @P0 LDS R7, [R0] ;  /* 0x0000000000070984 */ /* 0x000fe20000000800 */
[----:B------:R-:W-:Y:S06]  /*06a0*/  BAR.SYNC.DEFER_BLOCKING 0x0 ;  /* 0x0000000000007b1d */ /* 0x000fec0000010000 */
[----:B------:R-:W1:Y:S02]  /*06b0*/  @P0 LDS R8, [R3] ;  /* 0x0000000003080984 */ /* 0x000e640000000800 */
[----:B-1----:R-:W-:-:S05]  /*06c0*/  @P0 IMAD.IADD R8, R7, 0x1, R8 ;  /* 0x0000000107080824 */ /* 0x002fca00078e0208 */
[----:B------:R2:W-:Y:S01]  /*06d0*/  @P0 STS [R3], R8 ;  /* 0x0000000803000388 */ /* 0x0005e20000000800 */
[----:B------:R-:W-:Y:S01]  /*06e0*/  BAR.SYNC.DEFER_BLOCKING 0x0 ;  /* 0x0000000000007b1d */ /* 0x000fe20000010000 */
[----:B------:R-:W-:-:S13]  /*06f0*/  ISETP.LE.U32.AND P0, PT, R9, UR5, PT ;  /* 0x0000000509007c0c */ /* 0x000fda000bf03070 */
[----:B--2---:R-:W-:Y:S05]  /*0700*/  @!P0 BRA `(.L_x_57) ;  /* 0xfffffffc00cc8947 */ /* 0x004fea000383ffff */
.L_x_56:
[----:B------:R-:W2:Y:S01]  /*0710*/  @!P1 LDS R12, [R3] ;  /* 0x00000000030c9984 */ /* 0x000ea20000000800 */
[----:B------:R-:W1:Y:S01]  /*0720*/  S2UR UR5, SR_CgaCtaId ;  /* 0x00000000000579c3 */ /* 0x000e620000008800 */
[----:B------:R-:W-:Y:S01]  /*0730*/  UMOV UR4, 0x400 ;  /* 0x0000040000047882 */ /* 0x000fe20000000000 */
[C---:B0-----:R-:W-:Y:S01]  /*0740*/  VIADD R10, R5.reuse, 0xffffffff ;  /* 0xffffffff050a7836 */ /* 0x041fe20000000000 */
[----:B------:R-:W-:Y:S01]  /*0750*/  BSSY.RECONVERGENT B0, `(.L_x_58) ;  /* 0x0000016000007945 */ /* 0x000fe20003800200 */
[----:B------:R-:W-:Y:S02]  /*0760*/  IMAD.U32 R7, RZ, RZ, UR4 ;  /* 0x00000004ff077e24 */ /* 0x000fe4000f8e00ff */
[----:B------:R-:W-:Y:S01]  /*0770*/  VIADD R11, R5, 0xfffffffe ;  /* 0xfffffffe050b7836 */ /* 0x000fe20000000000 */
[----:B------:R-:W-:Y:S01]  /*0780*/  ISETP.GT.U32.AND P0, PT, R10, 0xfe, PT ;  /* 0x000000fe0a00780c */ /* 0x000fe20003f04070 */
[----:B------:R-:W-:-:S03]  /*0790*/  VIADD R9, R7, 0x400 ;  /* 0x0000040007097836 */ /* 0x000fc60000000000 */
[----:B------:R-:W-:Y:S01]  /*07a0*/  ISETP.GT.U32.AND P2, PT, R11, 0xfd, PT ;  /* 0x000000fd0b00780c */ /* 0x000fe20003f44070 */
[----:B-1----:R-:W-:-:S05]  /*07b0*/  IMAD.U32 R0, RZ, RZ, UR5 ;  /* 0x00000005ff007e24 */ /* 0x002fca000f8e00ff */
[----:B------:R-:W-:-:S05]  /*07c0*/  LEA R10, R0, R9, 0x18 ;  /* 0x00000009000a7211 */ /* 0x000fca00078ec0ff */
[C---:B------:R-:W-:Y:S02]  /*07d0*/  IMAD R9, R5.reuse, 0x4, R10 ;  /* 0x0000000405097824 */ /* 0x040fe400078e020a */
[----:B------:R-:W-:-:S03]  /*07e0*/  VIADD R10, R5, 0xffffff00 ;  /* 0xffffff00050a7836 */ /* 0x000fc60000000000 */
[----:B--2---:R-:W-:Y:S01]  /*07f0*/  @!P1 STS [R9], R12 ;  /* 0x0000000c09009388 */ /* 0x004fe20000000800 */
[----:B------:R-:W-:Y:S06]  /*0800*/  BAR.SYNC.DEFER_BLOCKING 0x0 ;  /* 0x0000000000007b1d */ /* 0x000fec0000010000 */
[----:B------:R-:W0:Y:S02]  /*0810*/  @!P0 LDS R8, [R9+-0x4] ;  /* 0xfffffc0009088984 */ /* 0x000e240000000800 */
        /* <DEDUP_REMOVED lines=9> */
.L_x_59:
[----:B------:R-:W-:Y:S05]  /*08b0*/  BSYNC.RECONVERGENT B0 ;  /* 0x0000000000007941 */ /* 0x000fea0003800200 */
.L_x_58:
        /* <DEDUP_REMOVED lines=14> */
.L_x_61:
[----:B------:R-:W-:Y:S05]  /*09a0*/  BSYNC.RECONVERGENT B0 ;  /* 0x0000000000007941 */ /* 0x000fea0003800200 */
.L_x_60:
        /* <DEDUP_REMOVED lines=14> */
.L_x_63:
[----:B------:R-:W-:Y:S05]  /*0a90*/  BSYNC.RECONVERGENT B0 ;  /* 0x0000000000007941 */ /* 0x000fea0003800200 */
.L_x_62:
        /* <DEDUP_REMOVED lines=14> */
.L_x_65:
[----:B------:R-:W-:Y:S05]  /*0b80*/  BSYNC.RECONVERGENT B0 ;  /* 0x0000000000007941 */ /* 0x000fea0003800200 */
.L_x_64:
        /* <DEDUP_REMOVED lines=14> */
.L_x_67:
[----:B------:R-:W-:Y:S05]  /*0c70*/  BSYNC.RECONVERGENT B0 ;  /* 0x0000000000007941 */ /* 0x000fea0003800200 */
.L_x_66:
        /* <DEDUP_REMOVED lines=14> */
.L_x_69:
[----:B------:R-:W-:Y:S05]  /*0d60*/  BSYNC.RECONVERGENT B0 ;  /* 0x0000000000007941 */ /* 0x000fea0003800200 */
.L_x_68:
        /* <DEDUP_REMOVED lines=14> */
.L_x_71:
[----:B------:R-:W-:Y:S05]  /*0e50*/  BSYNC.RECONVERGENT B0 ;  /* 0x0000000000007941 */ /* 0x000fea0003800200 */
.L_x_70:
        /* <DEDUP_REMOVED lines=12> */
.L_x_73:
[----:B------:R-:W-:Y:S05]  /*0f20*/  BSYNC.RECONVERGENT B0 ;  /* 0x0000000000007941 */ /* 0x000fea0003800200 */
.L_x_72:
[----:B------:R-:W-:Y:S06]  /*0f30*/  BAR.SYNC.DEFER_BLOCKING 0x0 ;  /* 0x0000000000007b1d */ /* 0x000fec0000010000 */
[----:B------:R-:W-:Y:S04]  /*0f40*/  BSSY.RECONVERGENT B0, `(.L_x_74) ;  /* 0x0000020000007945 */ /* 0x000fe80003800200 */
[----:B------:R-:W-:Y:S05]  /*0f50*/  @P1 BRA `(.L_x_75) ;  /* 0x0000000000781947 */ /* 0x000fea0003800000 */
[----:B0-----:R-:W-:Y:S01]  /*0f60*/  LEA R9, R0, R7, 0x18 ;  /* 0x0000000700097211 */ /* 0x001fe200078ec0ff */
[----:B------:R-:W-:Y:S01]  /*0f70*/  LDS R3, [R3] ;  /* 0x0000000003037984 */ /* 0x000fe20000000800 */
[----:B------:R-:W-:Y:S03]  /*0f80*/  BSSY.RECONVERGENT B1, `(.L_x_76) ;  /* 0x0000011000017945 */ /* 0x000fe60003800200 */
[----:B------:R-:W0:Y:S02]  /*0f90*/  LDS R0, [R9+0x7fc] ;  /* 0x0007fc0009007984 */ /* 0x000e240000000800 */
[----:B0-----:R-:W-:Y:S01]  /*0fa0*/  IADD3 R7, PT, PT, -R0, 0x400, RZ ;  /* 0x0000040000077810 */ /* 0x001fe20007ffe1ff */
[----:B------:R-:W-:-:S03]  /*0fb0*/  IMAD.IADD R0, R3, 0x1, -R0 ;  /* 0x0000000103007824 */ /* 0x000fc600078e0a00 */
[----:B------:R-:W-:Y:S02]  /*0fc0*/  I2FP.F32.S32 R11, R7 ;  /* 0x00000007000b7245 */ /* 0x000fe40000201400 */
[----:B------:R-:W-:Y:S02]  /*0fd0*/  I2FP.F32.S32 R0, R0 ;  /* 0x0000000000007245 */ /* 0x000fe40000201400 */
[----:B------:R-:W0:Y:S08]  /*0fe0*/  MUFU.RCP R8, R11 ;  /* 0x0000000b00087308 */ /* 0x000e300000001000 */
[----:B------:R-:W1:Y:S01]  /*0ff0*/  FCHK P0, R0, R11 ;  /* 0x0000000b00007302 */ /* 0x000e620000000000 */
[----:B0-----:R-:W-:-:S04]  /*1000*/  FFMA R7, -R11, R8, 1 ;  /* 0x3f8000000b077423 */ /* 0x001fc80000000108 */
[----:B------:R-:W-:-:S04]  /*1010*/  FFMA R7, R8, R7, R8 ;  /* 0x0000000708077223 */ /* 0x000fc80000000008 */
[----:B------:R-:W-:-:S04]  /*1020*/  FFMA R8, R0, R7, RZ ;  /* 0x0000000700087223 */ /* 0x000fc800000000ff */
[----:B------:R-:W-:-:S04]  /*1030*/  FFMA R9, -R11, R8, R0 ;  /* 0x000000080b097223 */ /* 0x000fc80000000100 */
[----:B------:R-:W-:Y:S01]  /*1040*/  FFMA R7, R7, R9, R8 ;  /* 0x0000000907077223 */ /* 0x000fe20000000008 */
[----:B-1----:R-:W-:Y:S06]  /*1050*/  @!P0 BRA `(.L_x_77) ;  /* 0x00000000000c8947 */ /* 0x002fec0003800000 */
[----:B------:R-:W-:-:S07]  /*1060*/  MOV R8, 0x1080 ;  /* 0x0000108000087802 */ /* 0x000fce0000000f00 */
[----:B------:R-:W-:Y:S05]  /*1070*/  CALL.REL.NOINC `($__internal_1_$__cuda_sm3x_div_rn_noftz_f32_slowpath) ;  /* 0x0000000400587944 */ /* 0x000fea0003c00000 */
[----:B------:R-:W-:-:S07]  /*1080*/  IMAD.MOV.U32 R7, RZ, RZ, R0 ;  /* 0x000000ffff077224 */ /* 0x000fce00078e0000 */
.L_x_77:
[----:B------:R-:W-:Y:S05]  /*1090*/  BSYNC.RECONVERGENT B1 ;  /* 0x0000000000017941 */ /* 0x000fea0003800200 */
.L_x_76:
[----:B------:R-:W0:Y:S01]  /*10a0*/  S2UR UR5, SR_CgaCtaId ;  /* 0x00000000000579c3 */ /* 0x000e220000008800 */
[----:B------:R-:W-:Y:S01]  /*10b0*/  FMUL R3, R7, 255 ;  /* 0x437f000007037820 */ /* 0x000fe20000400000 */
[----:B------:R-:W-:Y:S02]  /*10c0*/  UMOV UR4, 0x400 ;  /* 0x0000040000047882 */ /* 0x000fe40000000000 */
[----:B------:R-:W-:-:S03]  /*10d0*/  IMAD.U32 R7, RZ, RZ, UR4 ;  /* 0x00000004ff077e24 */ /* 0x000fc6000f8e00ff */
[----:B------:R-:W1:Y:S01]  /*10e0*/  F2I.TRUNC.NTZ R3, R3 ;  /* 0x0000000300037305 */ /* 0x000e62000020f100 */
[----:B------:R-:W-:Y:S02]  /*10f0*/  VIADD R9, R7, 0x800 ;  /* 0x0000080007097836 */ /* 0x000fe40000000000 */
[----:B0-----:R-:W-:-:S05]  /*1100*/  IMAD.U32 R0, RZ, RZ, UR5 ;  /* 0x00000005ff007e24 */ /* 0x001fca000f8e00ff */
[----:B------:R-:W-:-:S05]  /*1110*/  LEA R8, R0, R9, 0x18 ;  /* 0x0000000900087211 */ /* 0x000fca00078ec0ff */
[----:B------:R-:W-:-:S05]  /*1120*/  IMAD.IADD R8, R5, 0x1, R8 ;  /* 0x0000000105087824 */ /* 0x000fca00078e0208 */
[----:B-1----:R1:W-:Y:S02]  /*1130*/  STS.U8 [R8], R3 ;  /* 0x0000000308007388 */ /* 0x0023e40000000000 */
.L_x_75:
[----:B------:R-:W-:Y:S05]  /*1140*/  BSYNC.RECONVERGENT B0 ;  /* 0x0000000000007941 */ /* 0x000fea0003800200 */
.L_x_74:
[----:B------:R-:W-:Y:S01]  /*1150*/  BAR.SYNC.DEFER_BLOCKING 0x0 ;  /* 0x0000000000007b1d */ /* 0x000fe20000010000 */
[----:B------:R-:W-:-:S05]  /*1160*/  ISETP.NE.AND P0, PT, R16, 0x3, PT ;  /* 0x000000031000780c */ /* 0x000fca0003f05270 */
[----:B------:R-:W2:Y:S01]  /*1170*/  LDCU.128 UR8, c[0x0][0x380] ;  /* 0x00007000ff0877ac */ /* 0x000ea20008000c00 */
[----:B------:R-:W-:Y:S07]  /*1180*/  BSSY.RECONVERGENT B0, `(.L_x_78) ;  /* 0x0000015000007945 */ /* 0x000fee0003800200 */
[----:B------:R-:W-:Y:S05]  /*1190*/  @!P0 BRA `(.L_x_79) ;  /* 0x00000000004c8947 */ /* 0x000fea0003800000 */
[----:B-1----:R-:W-:Y:S01]  /*11a0*/  VIADD R3, R7, 0x800 ;  /* 0x0000080007037836 */ /* 0x002fe20000000000 */
[----:B------:R-:W-:Y:S01]  /*11b0*/  BSSY.RECONVERGENT B1, `(.L_x_79) ;  /* 0x0000011000017945 */ /* 0x000fe20003800200 */
[----:B------:R-:W-:Y:S02]  /*11c0*/  IMAD.MOV R6, RZ, RZ, -R6 ;  /* 0x000000ffff067224 */ /* 0x000fe400078e0a06 */
[----:B------:R-:W-:Y:S01]  /*11d0*/  IMAD.MOV.U32 R12, RZ, RZ, RZ ;  /* 0x000000ffff0c7224 */ /* 0x000fe200078e00ff */
[----:B------:R-:W-:-:S07]  /*11e0*/  LEA R13, R0, R3, 0x18 ;  /* 0x00000003000d7211 */ /* 0x000fce00078ec0ff */
.L_x_80:
[----:B0-2---:R-:W-:-:S04]  /*11f0*/  IADD3 R8, P0, PT, R5, UR8, RZ ;  /* 0x0000000805087c10 */ /* 0x005fc8000ff1e0ff */
[----:B------:R-:W-:-:S05]  /*1200*/  IADD3.X R9, PT, PT, R12, UR9, RZ, P0, !PT ;  /* 0x000000090c097c10 */ /* 0x000fca00087fe4ff */
[----:B------:R-:W2:Y:S01]  /*1210*/  LDG.E.U8 R8, desc[UR6][R8.64] ;  /* 0x0000000608087981 */ /* 0x000ea2000c1e1100 */
[----:B-1----:R-:W-:Y:S01]  /*1220*/  IADD3 R10, P0, PT, R5, UR10, RZ ;  /* 0x0000000a050a7c10 */ /* 0x002fe2000ff1e0ff */
[----:B------:R-:W-:Y:S01]  /*1230*/  VIADD R6, R6, 0x1 ;  /* 0x0000000106067836 */ /* 0x000fe20000000000 */
[----:B------:R-:W-:Y:S02]  /*1240*/  IADD3 R5, P1, PT, R2, R5, RZ ;  /* 0x0000000502057210 */ /* 0x000fe40007f3e0ff */
[----:B------:R-:W-:Y:S02]  /*1250*/  IADD3.X R11, PT, PT, R12, UR11, RZ, P0, !PT ;  /* 0x0000000b0c0b7c10 */ /* 0x000fe400087fe4ff */
[----:B------:R-:W-:Y:S01]  /*1260*/  ISETP.NE.AND P0, PT, R6, RZ, PT ;  /* 0x000000ff0600720c */ /* 0x000fe20003f05270 */
[----:B------:R-:W-:Y:S02]  /*1270*/  IMAD.X R12, RZ, RZ, R12, P1 ;  /* 0x000000ffff0c7224 */ /* 0x000fe400008e060c */
[----:B--2---:R-:W-:-:S06]  /*1280*/  IMAD.IADD R3, R13, 0x1, R8 ;  /* 0x000000010d037824 */ /* 0x004fcc00078e0208 */
[----:B------:R-:W0:Y:S04]  /*1290*/  LDS.U8 R3, [R3] ;  /* 0x0000000003037984 */ /* 0x000e280000000000 */
[----:B0-----:R1:W-:Y:S01]  /*12a0*/  STG.E.U8 desc[UR6][R10.64], R3 ;  /* 0x000000030a007986 */ /* 0x0013e2000c101106 */
[----:B------:R-:W-:Y:S05]  /*12b0*/  @P0 BRA `(.L_x_80) ;  /* 0xfffffffc00cc0947 */ /* 0x000fea000383ffff */
[----:B------:R-:W-:Y:S05]  /*12c0*/  BSYNC.RECONVERGENT B1 ;  /* 0x0000000000017941 */ /* 0x000fea0003800200 */
.L_x_79:
[----:B--2---:R-:W-:Y:S05]  /*12d0*/  BSYNC.RECONVERGENT B0 ;  /* 0x0000000000007941 */ /* 0x004fea0003800200 */
.L_x_78:
[----:B------:R-:W-:-:S13]  /*12e0*/  ISETP.GE.U32.AND P0, PT, R4, 0x3, PT ;  /* 0x000000030400780c */ /* 0x000fda0003f06070 */
[----:B------:R-:W-:Y:S05]  /*12f0*/  @!P0 EXIT ;  /* 0x000000000000894d */ /* 0x000fea0003800000 */
[----:B------:R-:W-:Y:S01]  /*1300*/  VIADD R7, R7, 0x800 ;  /* 0x0000080007077836 */ /* 0x000fe20000000000 */
[----:B------:R-:W2:Y:S01]  /*1310*/  LDCU.128 UR8, c[0x0][0x380] ;  /* 0x00007000ff0877ac */ /* 0x000ea20008000c00 */
[--C-:B-1----:R-:W-:Y:S02]  /*1320*/  IMAD R3, R2, 0x2, R5.reuse ;  /* 0x0000000202037824 */ /* 0x102fe400078e0205 */
[----:B0-----:R-:W-:Y:S01]  /*1330*/  IMAD.IADD R9, R5, 0x1, R2 ;  /* 0x0000000105097824 */ /* 0x001fe200078e0202 */
[----:B------:R-:W-:Y:S01]  /*1340*/  LEA R0, R0, R7, 0x18 ;  /* 0x0000000700007211 */ /* 0x000fe200078ec0ff */
[----:B------:R-:W-:-:S07]  /*1350*/  IMAD R7, R2, 0x3, R5 ;  /* 0x0000000302077824 */ /* 0x000fce00078e0205 */
.L_x_81:
[----:B0-2---:R-:W-:-:S05]  /*1360*/  IADD3 R10, P0, PT, R5, UR8, RZ ;  /* 0x00000008050a7c10 */ /* 0x005fca000ff1e0ff */
[----:B------:R-:W-:-:S06]  /*1370*/  IMAD.X R11, RZ, RZ, UR9, P0 ;  /* 0x00000009ff0b7e24 */ /* 0x000fcc00080e06ff */
[----:B------:R-:W2:Y:S01]  /*1380*/  LDG.E.U8 R11, desc[UR6][R10.64] ;  /* 0x000000060a0b7981 */ /* 0x000ea2000c1e1100 */
[----:B------:R-:W-:Y:S02]  /*1390*/  IADD3 R12, P0, PT, R5, UR10, RZ ;  /* 0x0000000a050c7c10 */ /* 0x000fe4000ff1e0ff */
[----:B------:R-:W-:-:S03]  /*13a0*/  IADD3 R14, P1, PT, R9, UR8, RZ ;  /* 0x00000008090e7c10 */ /* 0x000fc6000ff3e0ff */
[----:B------:R-:W-:Y:S02]  /*13b0*/  IMAD.X R13, RZ, RZ, UR11, P0 ;  /* 0x0000000bff0d7e24 */ /* 0x000fe400080e06ff */
[----:B------:R-:W-:Y:S02]  /*13c0*/  IMAD.X R15, RZ, RZ, UR9, P1 ;  /* 0x00000009ff0f7e24 */ /* 0x000fe400088e06ff */
[----:B--2---:R-:W-:-:S05]  /*13d0*/  IMAD.IADD R4, R0, 0x1, R11 ;  /* 0x0000000100047824 */ /* 0x004fca00078e020b */
[----:B------:R-:W0:Y:S04]  /*13e0*/  LDS.U8 R19, [R4] ;  /* 0x0000000004137984 */ /* 0x000e280000000000 */
[----:B0-----:R-:W-:Y:S04]  /*13f0*/  STG.E.U8 desc[UR6][R12.64], R19 ;  /* 0x000000130c007986 */ /* 0x001fe8000c101106 */
        /* <DEDUP_REMOVED lines=17> */
[----:B------:R-:W-:Y:S01]  /*1510*/  IADD3 R10, P0, PT, R7, UR10, RZ ;  /* 0x0000000a070a7c10 */ /* 0x000fe2000ff1e0ff */
[C---:B------:R-:W-:Y:S01]  /*1520*/  IMAD R3, R2.reuse, 0x4, R3 ;  /* 0x0000000402037824 */ /* 0x040fe200078e0203 */
[C---:B------:R-:W-:Y:S01]  /*1530*/  IADD3 R5, PT, PT, R2.reuse, R5, R2 ;  /* 0x0000000502057210 */ /* 0x040fe20007ffe002 */
[----:B------:R-:W-:-:S02]  /*1540*/  IMAD R7, R2, 0x4, R7 ;  /* 0x0000000402077824 */ /* 0x000fc400078e0207 */
[----:B------:R-:W-:Y:S01]  /*1550*/  IMAD.X R11, RZ, RZ, UR11, P0 ;  /* 0x0000000bff0b7e24 */ /* 0x000fe200080e06ff */
[C---:B------:R-:W-:Y:S01]  /*1560*/  IADD3 R5, PT, PT, R2.reuse, R5, R2 ;  /* 0x0000000502057210 */ /* 0x040fe20007ffe002 */
[----:B------:R-:W-:-:S03]  /*1570*/  IMAD R9, R2, 0x4, R9 ;  /* 0x0000000402097824 */ /* 0x000fc600078e0209 */
[----:B------:R-:W-:Y:S01]  /*1580*/  ISETP.GE.U32.AND P0, PT, R5, 0x400, PT ;  /* 0x000004000500780c */ /* 0x000fe20003f06070 */
[----:B--2---:R-:W-:-:S05]  /*1590*/  IMAD.IADD R6, R0, 0x1, R15 ;  /* 0x0000000100067824 */ /* 0x004fca00078e020f */
[----:B------:R-:W0:Y:S04]  /*15a0*/  LDS.U8 R21, [R6] ;  /* 0x0000000006157984 */ /* 0x000e280000000000 */
[----:B0-----:R0:W-:Y:S03]  /*15b0*/  STG.E.U8 desc[UR6][R10.64], R21 ;  /* 0x000000150a007986 */ /* 0x0011e6000c101106 */
[----:B------:R-:W-:Y:S05]  /*15c0*/  @!P0 BRA `(.L_x_81) ;  /* 0xfffffffc00648947 */ /* 0x000fea000383ffff */
[----:B------:R-:W-:Y:S05]  /*15d0*/  EXIT ;  /* 0x000000000000794d */ /* 0x000fea0003800000 */
        .weak           $__internal_1_$__cuda_sm3x_div_rn_noftz_f32_slowpath
        .type           $__internal_1_$__cuda_sm3x_div_rn_noftz_f32_slowpath,@function
        .size           $__internal_1_$__cuda_sm3x_div_rn_noftz_f32_slowpath,(.L_x_95 - $__internal_1_$__cuda_sm3x_div_rn_noftz_f32_slowpath)
$__internal_1_$__cuda_sm3x_div_rn_noftz_f32_slowpath:
[----:B------:R-:W-:Y:S01]  /*15e0*/  SHF.R.U32.HI R9, RZ, 0x17, R11 ;  /* 0x00000017ff097819 */ /* 0x000fe2000001160b */
[----:B------:R-:W-:Y:S01]  /*15f0*/  BSSY.RECONVERGENT B2, `(.L_x_82) ;  /* 0x0000064000027945 */ /* 0x000fe20003800200 */
[--C-:B------:R-:W-:Y:S01]  /*1600*/  SHF.R.U32.HI R3, RZ, 0x17, R0.reuse ;  /* 0x00000017ff037819 */ /* 0x100fe20000011600 */
[----:B------:R-:W-:Y:S01]  /*1610*/  IMAD.MOV.U32 R12, RZ, RZ, R0 ;  /* 0x000000ffff0c7224 */ /* 0x000fe200078e0000 */
[----:B------:R-:W-:Y:S02]  /*1620*/  LOP3.LUT R9, R9, 0xff, RZ, 0xc0, !PT ;  /* 0x000000ff09097812 */ /* 0x000fe400078ec0ff */
[----:B------:R-:W-:-:S03]  /*1630*/  LOP3.LUT R10, R3, 0xff, RZ, 0xc0, !PT ;  /* 0x000000ff030a7812 */ /* 0x000fc600078ec0ff */
[----:B------:R-:W-:Y:S02]  /*1640*/  VIADD R14, R9, 0xffffffff ;  /* 0xffffffff090e7836 */ /* 0x000fe40000000000 */
[----:B------:R-:W-:-:S03]  /*1650*/  VIADD R13, R10, 0xffffffff ;  /* 0xffffffff0a0d7836 */ /* 0x000fc60000000000 */
[----:B------:R-:W-:-:S04]  /*1660*/  ISETP.GT.U32.AND P0, PT, R14, 0xfd, PT ;  /* 0x000000fd0e00780c */ /* 0x000fc80003f04070 */
[----:B------:R-:W-:-:S13]  /*1670*/  ISETP.GT.U32.OR P0, PT, R13, 0xfd, P0 ;  /* 0x000000fd0d00780c */ /* 0x000fda0000704470 */
[----:B------:R-:W-:Y:S01]  /*1680*/  @!P0 IMAD.MOV.U32 R7, RZ, RZ, RZ ;  /* 0x000000ffff078224 */ /* 0x000fe200078e00ff */
[----:B------:R-:W-:Y:S06]  /*1690*/  @!P0 BRA `(.L_x_83) ;  /* 0x0000000000608947 */ /* 0x000fec0003800000 */
[----:B------:R-:W-:Y:S01]  /*16a0*/  FSETP.GTU.FTZ.AND P0, PT, |R0|, +INF , PT ;  /* 0x7f8000000000780b */ /* 0x000fe20003f1c200 */
[----:B------:R-:W-:Y:S01]  /*16b0*/  IMAD.MOV.U32 R3, RZ, RZ, R11 ;  /* 0x000000ffff037224 */ /* 0x000fe200078e000b */
        /* <DEDUP_REMOVED lines=22> */
.L_x_83:
        /* <DEDUP_REMOVED lines=29> */
[CCC-:B------:R-:W-:Y:S01]  /*19f0*/  FFMA.RZ R3, R14.reuse, R12.reuse, R15.reuse ;  /* 0x0000000c0e037223 */ /* 0x1c0fe2000000c00f */
[CCC-:B------:R-:W-:Y:S01]  /*1a00*/  FFMA.RM R10, R14.reuse, R12.reuse, R15.reuse ;  /* 0x0000000c0e0a7223 */ /* 0x1c0fe2000000400f */
[C---:B------:R-:W-:Y:S02]  /*1a10*/  ISETP.NE.AND P2, PT, R9.reuse, RZ, PT ;  /* 0x000000ff0900720c */ /* 0x040fe40003f45270 */
[----:B------:R-:W-:Y:S02]  /*1a20*/  ISETP.NE.AND P1, PT, R9, RZ, PT ;  /* 0x000000ff0900720c */ /* 0x000fe40003f25270 */
[----:B------:R-:W-:Y:S01]  /*1a30*/  LOP3.LUT R7, R3, 0x7fffff, RZ, 0xc0, !PT ;  /* 0x007fffff03077812 */ /* 0x000fe200078ec0ff */
[----:B------:R-:W-:Y:S01]  /*1a40*/  FFMA.RP R3, R14, R12, R15 ;  /* 0x0000000c0e037223 */ /* 0x000fe2000000800f */
[----:B------:R-:W-:Y:S02]  /*1a50*/  VIADD R12, R9, 0x20 ;  /* 0x00000020090c7836 */ /* 0x000fe40000000000 */
[----:B------:R-:W-:Y:S01]  /*1a60*/  LOP3.LUT R7, R7, 0x800000, RZ, 0xfc, !PT ;  /* 0x0080000007077812 */ /* 0x000fe200078efcff */
[----:B------:R-:W-:Y:S01]  /*1a70*/  IMAD.MOV R9, RZ, RZ, -R9 ;  /* 0x000000ffff097224 */ /* 0x000fe200078e0a09 */
[----:B------:R-:W-:-:S02]  /*1a80*/  FSETP.NEU.FTZ.AND P0, PT, R3, R10, PT ;  /* 0x0000000a0300720b */ /* 0x000fc40003f1d000 */
[----:B------:R-:W-:Y:S02]  /*1a90*/  SHF.L.U32 R12, R7, R12, RZ ;  /* 0x0000000c070c7219 */ /* 0x000fe400000006ff */
[----:B------:R-:W-:Y:S02]  /*1aa0*/  SEL R10, R9, RZ, P2 ;  /* 0x000000ff090a7207 */ /* 0x000fe40001000000 */
[----:B------:R-:W-:Y:S02]  /*1ab0*/  ISETP.NE.AND P1, PT, R12, RZ, P1 ;  /* 0x000000ff0c00720c */ /* 0x000fe40000f25270 */
[----:B------:R-:W-:Y:S02]  /*1ac0*/  SHF.R.U32.HI R10, RZ, R10, R7 ;  /* 0x0000000aff0a7219 */ /* 0x000fe40000011607 */
[----:B------:R-:W-:Y:S02]  /*1ad0*/  PLOP3.LUT P0, PT, P0, P1, PT, 0xf8, 0x8f ;  /* 0x00000000008f781c */ /* 0x000fe40000703f70 */
[----:B------:R-:W-:-:S02]  /*1ae0*/  SHF.R.U32.HI R12, RZ, 0x1, R10 ;  /* 0x00000001ff0c7819 */ /* 0x000fc4000001160a */
[----:B------:R-:W-:-:S04]  /*1af0*/  SEL R3, RZ, 0x1, !P0 ;  /* 0x00000001ff037807 */ /* 0x000fc80004000000 */
[----:B------:R-:W-:-:S04]  /*1b00*/  LOP3.LUT R3, R3, 0x1, R12, 0xf8, !PT ;  /* 0x0000000103037812 */ /* 0x000fc800078ef80c */
[----:B------:R-:W-:-:S05]  /*1b10*/  LOP3.LUT R3, R3, R10, RZ, 0xc0, !PT ;  /* 0x0000000a03037212 */ /* 0x000fca00078ec0ff */
[----:B------:R-:W-:-:S05]  /*1b20*/  IMAD.IADD R3, R12, 0x1, R3 ;  /* 0x000000010c037824 */ /* 0x000fca00078e0203 */
[----:B------:R-:W-:Y:S01]  /*1b30*/  LOP3.LUT R0, R3, R0, RZ, 0xfc, !PT ;  /* 0x0000000003007212 */ /* 0x000fe200078efcff */
[----:B------:R-:W-:Y:S06]  /*1b40*/  BRA `(.L_x_91) ;  /* 0x0000000000107947 */ /* 0x000fec0003800000 */
.L_x_90:
[----:B------:R-:W-:-:S04]  /*1b50*/  LOP3.LUT R0, R0, 0x80000000, RZ, 0xc0, !PT ;  /* 0x8000000000007812 */ /* 0x000fc800078ec0ff */
[----:B------:R-:W-:Y:S01]  /*1b60*/  LOP3.LUT R0, R0, 0x7f800000, RZ, 0xfc, !PT ;  /* 0x7f80000000007812 */ /* 0x000fe200078efcff */
[----:B------:R-:W-:Y:S06]  /*1b70*/  BRA `(.L_x_91) ;  /* 0x0000000000047947 */ /* 0x000fec0003800000 */
.L_x_89:
[----:B------:R-:W-:-:S07]  /*1b80*/  IMAD R0, R10, 0x800000, R0 ;  /* 0x008000000a007824 */ /* 0x000fce00078e0200 */
.L_x_91:
[----:B------:R-:W-:Y:S05]  /*1b90*/  BSYNC.RECONVERGENT B3 ;  /* 0x0000000000037941 */ /* 0x000fea0003800200 */
.L_x_88:
[----:B------:R-:W-:Y:S05]  /*1ba0*/  BRA `(.L_x_92) ;  /* 0x0000000000207947 */ /* 0x000fea0003800000 */
.L_x_87:
[----:B------:R-:W-:-:S04]  /*1bb0*/  LOP3.LUT R0, R11, 0x80000000, R12, 0x48, !PT ;  /* 0x800000000b007812 */ /* 0x000fc800078e480c */
[----:B------:R-:W-:Y:S01]  /*1bc0*/  LOP3.LUT R0, R0, 0x7f800000, RZ, 0xfc, !PT ;  /* 0x7f80000000007812 */ /* 0x000fe200078efcff */
[----:B------:R-:W-:Y:S06]  /*1bd0*/  BRA `(.L_x_92) ;  /* 0x0000000000147947 */ /* 0x000fec0003800000 */
.L_x_86:
[----:B------:R-:W-:Y:S01]  /*1be0*/  LOP3.LUT R0, R11, 0x80000000, R12, 0x48, !PT ;  /* 0x800000000b007812 */ /* 0x000fe200078e480c */
[----:B------:R-:W-:Y:S06]  /*1bf0*/  BRA `(.L_x_92) ;  /* 0x00000000000c7947 */ /* 0x000fec0003800000 */
.L_x_85:
[----:B------:R-:W0:Y:S01]  /*1c00*/  MUFU.RSQ R0, -QNAN ;  /* 0xffc0000000007908 */ /* 0x000e220000001400 */
[----:B------:R-:W-:Y:S05]  /*1c10*/  BRA `(.L_x_92) ;  /* 0x0000000000047947 */ /* 0x000fea0003800000 */
.L_x_84:
[----:B------:R-:W-:-:S07]  /*1c20*/  FADD.FTZ R0, R0, R3 ;  /* 0x0000000300007221 */ /* 0x000fce0000010000 */
.L_x_92:
[----:B------:R-:W-:Y:S05]  /*1c30*/  BSYNC.RECONVERGENT B2 ;  /* 0x0000000000027941 */ /* 0x000fea0003800200 */
.L_x_82:
[----:B------:R-:W-:-:S04]  /*1c40*/  IMAD.MOV.U32 R9, RZ, RZ, 0x0 ;  /* 0x00000000ff097424 */ /* 0x000fc800078e00ff */
[----:B0-----:R-:W-:Y:S05]  /*1c50*/  RET.REL.NODEC R8 `(_Z17gpu_process_imagePhS_) ;  /* 0xffffffe008e87950 */ /* 0x001fea0003c3ffff */
.L_x_93:
        /* <DEDUP_REMOVED lines=10> */
.L_x_95:


//--------------------- .nv.shared._Z13gpu_tb_serverPhS_PVb --------------------------
	.section	.nv.shared._Z13gpu_tb_serverPhS_PVb,"aw",@nobits
	.sectionflags	@""
	.align	8
.nv.shared._Z13gpu_tb_serverPhS_PVb:
	.zero		3352


//--------------------- .nv.shared.reserved.0     --------------------------
	.section	.nv.shared.reserved.0,"aw",@nobits
	.weak		__nv_reservedSMEM_offset_0_alias
	.size		__nv_reservedSMEM_offset_0_alias, 0, 64
	.other		__nv_reservedSMEM_offset_0_alias,@"STO_CUDA_RESERVED_SHARED STV_DEFAULT"
__nv_reservedSMEM_offset_0_alias:
	.zero		0
	.zero		64


//--------------------- .nv.shared._Z17gpu_process_imagePhS_ --------------------------
	.section	.nv.shared._Z17gpu_process_imagePhS_,"aw",@nobits
	.sectionflags	@""
	.align	4
.nv.shared._Z17gpu_process_imagePhS_:
	.zero		3328


//--------------------- .nv.constant0._Z13gpu_tb_serverPhS_PVb --------------------------
	.section	.nv.constant0._Z13gpu_tb_serverPhS_PVb,"a",@progbits
	.sectionflags	@""
	.align	4
.nv.constant0._Z13gpu_tb_serverPhS_PVb:
	.zero		920


//--------------------- .nv.constant0._Z17gpu_process_imagePhS_ --------------------------
	.section	.nv.constant0._Z17gpu_process_imagePhS_,"a",@progbits
	.sectionflags	@""
	.align	4
.nv.constant0._Z17gpu_process_imagePhS_:
	.zero		912


//--------------------- SYMBOLS --------------------------

	.type		.nv.reservedSmem.offset0,@object
	.size		.nv.reservedSmem.offset0,0x4
	.type		.nv.reservedSmem.cap,@object
	.size		.nv.reservedSmem.cap,0x4
